//
// Generated by NVIDIA NVVM Compiler
//
// Compiler Build ID: CL-36424714
// Cuda compilation tools, release 13.0, V13.0.88
// Based on NVVM 20.0.0
//

.version 9.0
.target sm_100
.address_size 64

.global .align 1 .b8 _ZN40_INTERNAL_046ee3e3_4_k_cu_b2dff2ba_426534cuda3std3__45__cpo5beginE[1];
.global .align 1 .b8 _ZN40_INTERNAL_046ee3e3_4_k_cu_b2dff2ba_426534cuda3std3__45__cpo3endE[1];
.global .align 1 .b8 _ZN40_INTERNAL_046ee3e3_4_k_cu_b2dff2ba_426534cuda3std3__45__cpo6cbeginE[1];
.global .align 1 .b8 _ZN40_INTERNAL_046ee3e3_4_k_cu_b2dff2ba_426534cuda3std3__45__cpo4cendE[1];
.global .align 1 .b8 _ZN40_INTERNAL_046ee3e3_4_k_cu_b2dff2ba_426534cuda3std3__45__cpo6rbeginE[1];
.global .align 1 .b8 _ZN40_INTERNAL_046ee3e3_4_k_cu_b2dff2ba_426534cuda3std3__45__cpo4rendE[1];
.global .align 1 .b8 _ZN40_INTERNAL_046ee3e3_4_k_cu_b2dff2ba_426534cuda3std3__45__cpo7crbeginE[1];
.global .align 1 .b8 _ZN40_INTERNAL_046ee3e3_4_k_cu_b2dff2ba_426534cuda3std3__45__cpo5crendE[1];
.global .align 1 .b8 _ZN40_INTERNAL_046ee3e3_4_k_cu_b2dff2ba_426534cuda3std3__442_GLOBAL__N__046ee3e3_4_k_cu_b2dff2ba_426536ignoreE[1];
.global .align 1 .b8 _ZN40_INTERNAL_046ee3e3_4_k_cu_b2dff2ba_426534cuda3std3__419piecewise_constructE[1];
.global .align 1 .b8 _ZN40_INTERNAL_046ee3e3_4_k_cu_b2dff2ba_426534cuda3std3__48in_placeE[1];
.global .align 1 .b8 _ZN40_INTERNAL_046ee3e3_4_k_cu_b2dff2ba_426534cuda3std3__420unreachable_sentinelE[1];
.global .align 1 .b8 _ZN40_INTERNAL_046ee3e3_4_k_cu_b2dff2ba_426534cuda3std3__47nulloptE[1];
.global .align 1 .b8 _ZN40_INTERNAL_046ee3e3_4_k_cu_b2dff2ba_426534cuda3std3__48unexpectE[1];
.global .align 1 .b8 _ZN40_INTERNAL_046ee3e3_4_k_cu_b2dff2ba_426534cuda3std6ranges3__45__cpo4swapE[1];
.global .align 1 .b8 _ZN40_INTERNAL_046ee3e3_4_k_cu_b2dff2ba_426534cuda3std6ranges3__45__cpo9iter_moveE[1];
.global .align 1 .b8 _ZN40_INTERNAL_046ee3e3_4_k_cu_b2dff2ba_426534cuda3std6ranges3__45__cpo5beginE[1];
.global .align 1 .b8 _ZN40_INTERNAL_046ee3e3_4_k_cu_b2dff2ba_426534cuda3std6ranges3__45__cpo3endE[1];
.global .align 1 .b8 _ZN40_INTERNAL_046ee3e3_4_k_cu_b2dff2ba_426534cuda3std6ranges3__45__cpo6cbeginE[1];
.global .align 1 .b8 _ZN40_INTERNAL_046ee3e3_4_k_cu_b2dff2ba_426534cuda3std6ranges3__45__cpo4cendE[1];
.global .align 1 .b8 _ZN40_INTERNAL_046ee3e3_4_k_cu_b2dff2ba_426534cuda3std6ranges3__45__cpo7advanceE[1];
.global .align 1 .b8 _ZN40_INTERNAL_046ee3e3_4_k_cu_b2dff2ba_426534cuda3std6ranges3__45__cpo9iter_swapE[1];
.global .align 1 .b8 _ZN40_INTERNAL_046ee3e3_4_k_cu_b2dff2ba_426534cuda3std6ranges3__45__cpo4nextE[1];
.global .align 1 .b8 _ZN40_INTERNAL_046ee3e3_4_k_cu_b2dff2ba_426534cuda3std6ranges3__45__cpo4prevE[1];
.global .align 1 .b8 _ZN40_INTERNAL_046ee3e3_4_k_cu_b2dff2ba_426534cuda3std6ranges3__45__cpo4dataE[1];
.global .align 1 .b8 _ZN40_INTERNAL_046ee3e3_4_k_cu_b2dff2ba_426534cuda3std6ranges3__45__cpo5cdataE[1];
.global .align 1 .b8 _ZN40_INTERNAL_046ee3e3_4_k_cu_b2dff2ba_426534cuda3std6ranges3__45__cpo4sizeE[1];
.global .align 1 .b8 _ZN40_INTERNAL_046ee3e3_4_k_cu_b2dff2ba_426534cuda3std6ranges3__45__cpo5ssizeE[1];
.global .align 1 .b8 _ZN40_INTERNAL_046ee3e3_4_k_cu_b2dff2ba_426534cuda3std6ranges3__45__cpo8distanceE[1];
.global .align 1 .b8 _ZN40_INTERNAL_046ee3e3_4_k_cu_b2dff2ba_426536thrust24THRUST_300001_SM_1000_NS8cuda_cub3parE[1];
.global .align 1 .b8 _ZN40_INTERNAL_046ee3e3_4_k_cu_b2dff2ba_426536thrust24THRUST_300001_SM_1000_NS8cuda_cub10par_nosyncE[1];
.global .align 1 .b8 _ZN40_INTERNAL_046ee3e3_4_k_cu_b2dff2ba_426536thrust24THRUST_300001_SM_1000_NS6system6detail10sequential3seqE[1];
.global .align 1 .b8 _ZN40_INTERNAL_046ee3e3_4_k_cu_b2dff2ba_426536thrust24THRUST_300001_SM_1000_NS12placeholders2_1E[1];
.global .align 1 .b8 _ZN40_INTERNAL_046ee3e3_4_k_cu_b2dff2ba_426536thrust24THRUST_300001_SM_1000_NS12placeholders2_2E[1];
.global .align 1 .b8 _ZN40_INTERNAL_046ee3e3_4_k_cu_b2dff2ba_426536thrust24THRUST_300001_SM_1000_NS12placeholders2_3E[1];
.global .align 1 .b8 _ZN40_INTERNAL_046ee3e3_4_k_cu_b2dff2ba_426536thrust24THRUST_300001_SM_1000_NS12placeholders2_4E[1];
.global .align 1 .b8 _ZN40_INTERNAL_046ee3e3_4_k_cu_b2dff2ba_426536thrust24THRUST_300001_SM_1000_NS12placeholders2_5E[1];
.global .align 1 .b8 _ZN40_INTERNAL_046ee3e3_4_k_cu_b2dff2ba_426536thrust24THRUST_300001_SM_1000_NS12placeholders2_6E[1];
.global .align 1 .b8 _ZN40_INTERNAL_046ee3e3_4_k_cu_b2dff2ba_426536thrust24THRUST_300001_SM_1000_NS12placeholders2_7E[1];
.global .align 1 .b8 _ZN40_INTERNAL_046ee3e3_4_k_cu_b2dff2ba_426536thrust24THRUST_300001_SM_1000_NS12placeholders2_8E[1];
.global .align 1 .b8 _ZN40_INTERNAL_046ee3e3_4_k_cu_b2dff2ba_426536thrust24THRUST_300001_SM_1000_NS12placeholders2_9E[1];
.global .align 1 .b8 _ZN40_INTERNAL_046ee3e3_4_k_cu_b2dff2ba_426536thrust24THRUST_300001_SM_1000_NS12placeholders3_10E[1];
.global .align 1 .b8 _ZN40_INTERNAL_046ee3e3_4_k_cu_b2dff2ba_426536thrust24THRUST_300001_SM_1000_NS3seqE[1];
.extern .shared .align 16 .b8 shared[];

.entry _Z9MergeSort11KernelArrayIiES0_i(
	.param .align 8 .b8 _Z9MergeSort11KernelArrayIiES0_i_param_0[16],
	.param .align 8 .b8 _Z9MergeSort11KernelArrayIiES0_i_param_1[16],
	.param .u32 _Z9MergeSort11KernelArrayIiES0_i_param_2
)
.maxntid 1024
{
	.reg .pred 	%p<60>;
	.reg .b16 	%rs<5>;
	.reg .b32 	%r<386>;
	.reg .b64 	%rd<52>;

	ld.param.u64 	%rd6, [_Z9MergeSort11KernelArrayIiES0_i_param_1];
	ld.param.u64 	%rd7, [_Z9MergeSort11KernelArrayIiES0_i_param_0];
	ld.param.u32 	%r129, [_Z9MergeSort11KernelArrayIiES0_i_param_2];
	cvta.to.global.u64 	%rd8, %rd7;
	mov.u32 	%r135, %tid.x;
	mul.wide.u32 	%rd9, %r135, 4;
	add.s64 	%rd1, %rd8, %rd9;
	ld.global.u32 	%r136, [%rd1];
	shl.b32 	%r137, %r135, 2;
	mov.u32 	%r138, shared;
	add.s32 	%r1, %r138, %r137;
	st.shared.u32 	[%r1], %r136;
	bar.sync 	0;
	setp.lt.s32 	%p1, %r129, 2;
	@%p1 bra 	$L__BB0_8;
	add.s32 	%r2, %r129, 1;
	cvta.to.global.u64 	%rd2, %rd6;
	add.s64 	%rd3, %rd2, 16;
	mov.b32 	%r336, 1;
$L__BB0_2:
	shl.b32 	%r4, %r336, 1;
	setp.gt.s32 	%p2, %r336, 0;
	@%p2 bra 	$L__BB0_33;
	shl.b32 	%r141, %r336, 1;
	neg.s32 	%r5, %r141;
	mov.b32 	%r337, 0;
	mov.u32 	%r338, %r337;
$L__BB0_4:
	mov.u32 	%r344, %r338;
	mul.lo.s32 	%r8, %r5, %r337;
	add.s32 	%r348, %r344, %r336;
	add.s32 	%r338, %r348, %r336;
	setp.gt.s32 	%p3, %r338, %r129;
	selp.b32 	%r11, %r2, %r338, %p3;
	setp.lt.s32 	%p4, %r348, %r11;
	@%p4 bra 	$L__BB0_22;
$L__BB0_5:
	setp.lt.s32 	%p13, %r344, %r11;
	@%p13 bra 	$L__BB0_9;
$L__BB0_6:
	add.s32 	%r219, %r338, %r336;
	setp.gt.s32 	%p23, %r219, %r129;
	add.s32 	%r337, %r337, 1;
	@%p23 bra 	$L__BB0_7;
	bra.uni 	$L__BB0_4;
$L__BB0_7:
	bar.sync 	0;
	setp.lt.s32 	%p59, %r4, %r129;
	mov.u32 	%r336, %r4;
	@%p59 bra 	$L__BB0_2;
$L__BB0_8:
	ld.shared.u32 	%r335, [%r1];
	st.global.u32 	[%rd1], %r335;
	ret;
$L__BB0_9:
	add.s32 	%r23, %r11, %r8;
	add.s32 	%r175, %r23, -1;
	and.b32  	%r24, %r23, 15;
	setp.lt.u32 	%p14, %r175, 15;
	@%p14 bra 	$L__BB0_12;
	and.b32  	%r25, %r23, -16;
$L__BB0_11:
	.pragma "nounroll";
	mul.wide.s32 	%rd18, %r344, 4;
	add.s64 	%rd19, %rd2, %rd18;
	ld.global.u32 	%r176, [%rd19];
	shl.b32 	%r177, %r344, 2;
	add.s32 	%r179, %r138, %r177;
	ld.global.u32 	%r180, [%rd19+4];
	st.shared.v2.u32 	[%r179], {%r176, %r180};
	ld.global.u32 	%r181, [%rd19+8];
	ld.global.u32 	%r182, [%rd19+12];
	st.shared.v2.u32 	[%r179+8], {%r181, %r182};
	ld.global.u32 	%r183, [%rd19+16];
	ld.global.u32 	%r184, [%rd19+20];
	st.shared.v2.u32 	[%r179+16], {%r183, %r184};
	ld.global.u32 	%r185, [%rd19+24];
	ld.global.u32 	%r186, [%rd19+28];
	st.shared.v2.u32 	[%r179+24], {%r185, %r186};
	ld.global.u32 	%r187, [%rd19+32];
	ld.global.u32 	%r188, [%rd19+36];
	st.shared.v2.u32 	[%r179+32], {%r187, %r188};
	ld.global.u32 	%r189, [%rd19+40];
	ld.global.u32 	%r190, [%rd19+44];
	st.shared.v2.u32 	[%r179+40], {%r189, %r190};
	ld.global.u32 	%r191, [%rd19+48];
	ld.global.u32 	%r192, [%rd19+52];
	st.shared.v2.u32 	[%r179+48], {%r191, %r192};
	ld.global.u32 	%r193, [%rd19+56];
	ld.global.u32 	%r194, [%rd19+60];
	st.shared.v2.u32 	[%r179+56], {%r193, %r194};
	add.s32 	%r344, %r344, 16;
	add.s32 	%r195, %r344, %r8;
	setp.eq.s32 	%p15, %r195, %r25;
	@%p15 bra 	$L__BB0_12;
	bra.uni 	$L__BB0_11;
$L__BB0_12:
	setp.eq.s32 	%p16, %r24, 0;
	@%p16 bra 	$L__BB0_6;
	and.b32  	%r27, %r23, 7;
	setp.lt.u32 	%p17, %r24, 8;
	@%p17 bra 	$L__BB0_15;
	mul.wide.s32 	%rd20, %r344, 4;
	add.s64 	%rd21, %rd2, %rd20;
	ld.global.u32 	%r196, [%rd21];
	shl.b32 	%r197, %r344, 2;
	add.s32 	%r199, %r138, %r197;
	st.shared.u32 	[%r199], %r196;
	ld.global.u32 	%r200, [%rd21+4];
	st.shared.u32 	[%r199+4], %r200;
	ld.global.u32 	%r201, [%rd21+8];
	st.shared.u32 	[%r199+8], %r201;
	ld.global.u32 	%r202, [%rd21+12];
	st.shared.u32 	[%r199+12], %r202;
	ld.global.u32 	%r203, [%rd21+16];
	st.shared.u32 	[%r199+16], %r203;
	ld.global.u32 	%r204, [%rd21+20];
	st.shared.u32 	[%r199+20], %r204;
	ld.global.u32 	%r205, [%rd21+24];
	st.shared.u32 	[%r199+24], %r205;
	ld.global.u32 	%r206, [%rd21+28];
	st.shared.u32 	[%r199+28], %r206;
	add.s32 	%r344, %r344, 8;
$L__BB0_15:
	setp.eq.s32 	%p18, %r27, 0;
	@%p18 bra 	$L__BB0_6;
	and.b32  	%r30, %r23, 3;
	setp.lt.u32 	%p19, %r27, 4;
	@%p19 bra 	$L__BB0_18;
	mul.wide.s32 	%rd22, %r344, 4;
	add.s64 	%rd23, %rd2, %rd22;
	ld.global.u32 	%r207, [%rd23];
	shl.b32 	%r208, %r344, 2;
	add.s32 	%r210, %r138, %r208;
	st.shared.u32 	[%r210], %r207;
	ld.global.u32 	%r211, [%rd23+4];
	st.shared.u32 	[%r210+4], %r211;
	ld.global.u32 	%r212, [%rd23+8];
	st.shared.u32 	[%r210+8], %r212;
	ld.global.u32 	%r213, [%rd23+12];
	st.shared.u32 	[%r210+12], %r213;
	add.s32 	%r344, %r344, 4;
$L__BB0_18:
	setp.eq.s32 	%p20, %r30, 0;
	@%p20 bra 	$L__BB0_6;
	mul.wide.s32 	%rd24, %r344, 4;
	add.s64 	%rd4, %rd2, %rd24;
	ld.global.u32 	%r214, [%rd4];
	shl.b32 	%r215, %r344, 2;
	add.s32 	%r33, %r138, %r215;
	st.shared.u32 	[%r33], %r214;
	setp.eq.s32 	%p21, %r30, 1;
	@%p21 bra 	$L__BB0_6;
	ld.global.u32 	%r217, [%rd4+4];
	st.shared.u32 	[%r33+4], %r217;
	setp.eq.s32 	%p22, %r30, 2;
	@%p22 bra 	$L__BB0_6;
	ld.global.u32 	%r218, [%rd4+8];
	st.shared.u32 	[%r33+8], %r218;
	bra.uni 	$L__BB0_6;
$L__BB0_22:
	sub.s32 	%r142, %r8, %r336;
	add.s32 	%r34, %r11, %r142;
	and.b32  	%r35, %r34, 7;
	add.s32 	%r143, %r11, %r8;
	sub.s32 	%r144, %r336, %r143;
	setp.gt.u32 	%p5, %r144, -8;
	mov.u32 	%r347, %r344;
	@%p5 bra 	$L__BB0_25;
	and.b32  	%r145, %r34, -8;
	mad.lo.s32 	%r146, %r4, %r337, %r145;
	sub.s32 	%r340, %r146, %r344;
	shl.b32 	%r147, %r348, 2;
	add.s32 	%r149, %r138, %r147;
	add.s32 	%r339, %r149, 16;
	mov.u32 	%r347, %r344;
$L__BB0_24:
	.pragma "nounroll";
	mul.wide.s32 	%rd10, %r347, 4;
	add.s64 	%rd11, %rd3, %rd10;
	ld.shared.u32 	%r150, [%r339+-16];
	st.global.u32 	[%rd11+-16], %r150;
	ld.shared.u32 	%r151, [%r339+-12];
	st.global.u32 	[%rd11+-12], %r151;
	ld.shared.u32 	%r152, [%r339+-8];
	st.global.u32 	[%rd11+-8], %r152;
	ld.shared.u32 	%r153, [%r339+-4];
	st.global.u32 	[%rd11+-4], %r153;
	ld.shared.u32 	%r154, [%r339];
	st.global.u32 	[%rd11], %r154;
	ld.shared.u32 	%r155, [%r339+4];
	st.global.u32 	[%rd11+4], %r155;
	ld.shared.u32 	%r156, [%r339+8];
	st.global.u32 	[%rd11+8], %r156;
	ld.shared.u32 	%r157, [%r339+12];
	st.global.u32 	[%rd11+12], %r157;
	add.s32 	%r348, %r348, 8;
	add.s32 	%r347, %r347, 8;
	add.s32 	%r340, %r340, -8;
	add.s32 	%r339, %r339, 32;
	setp.eq.s32 	%p6, %r340, 0;
	@%p6 bra 	$L__BB0_25;
	bra.uni 	$L__BB0_24;
$L__BB0_25:
	setp.eq.s32 	%p7, %r35, 0;
	@%p7 bra 	$L__BB0_5;
	and.b32  	%r40, %r34, 3;
	setp.lt.u32 	%p8, %r35, 4;
	@%p8 bra 	$L__BB0_28;
	shl.b32 	%r158, %r348, 2;
	add.s32 	%r160, %r138, %r158;
	ld.shared.u32 	%r161, [%r160];
	mul.wide.s32 	%rd12, %r347, 4;
	add.s64 	%rd13, %rd2, %rd12;
	st.global.u32 	[%rd13], %r161;
	ld.shared.u32 	%r162, [%r160+4];
	st.global.u32 	[%rd13+4], %r162;
	ld.shared.u32 	%r163, [%r160+8];
	st.global.u32 	[%rd13+8], %r163;
	ld.shared.u32 	%r164, [%r160+12];
	st.global.u32 	[%rd13+12], %r164;
	add.s32 	%r348, %r348, 4;
	add.s32 	%r347, %r347, 4;
$L__BB0_28:
	setp.eq.s32 	%p9, %r40, 0;
	@%p9 bra 	$L__BB0_5;
	setp.eq.s32 	%p10, %r40, 1;
	@%p10 bra 	$L__BB0_31;
	shl.b32 	%r165, %r348, 2;
	add.s32 	%r167, %r138, %r165;
	ld.shared.u32 	%r168, [%r167];
	mul.wide.s32 	%rd14, %r347, 4;
	add.s64 	%rd15, %rd2, %rd14;
	st.global.u32 	[%rd15], %r168;
	ld.shared.u32 	%r169, [%r167+4];
	st.global.u32 	[%rd15+4], %r169;
	add.s32 	%r348, %r348, 2;
	add.s32 	%r347, %r347, 2;
$L__BB0_31:
	and.b32  	%r170, %r34, 1;
	setp.eq.b32 	%p11, %r170, 1;
	not.pred 	%p12, %p11;
	@%p12 bra 	$L__BB0_5;
	shl.b32 	%r171, %r348, 2;
	add.s32 	%r173, %r138, %r171;
	ld.shared.u32 	%r174, [%r173];
	mul.wide.s32 	%rd16, %r347, 4;
	add.s64 	%rd17, %rd2, %rd16;
	st.global.u32 	[%rd17], %r174;
	bra.uni 	$L__BB0_5;
$L__BB0_33:
	shl.b32 	%r221, %r336, 1;
	neg.s32 	%r49, %r221;
	mov.b32 	%r356, 0;
	mov.u32 	%r357, %r356;
	bra.uni 	$L__BB0_45;
$L__BB0_34:
	setp.eq.s32 	%p51, %r118, 0;
	@%p51 bra 	$L__BB0_44;
	and.b32  	%r51, %r117, 7;
	setp.lt.u32 	%p52, %r118, 8;
	@%p52 bra 	$L__BB0_37;
	mul.wide.u32 	%rd47, %r385, 4;
	add.s64 	%rd48, %rd2, %rd47;
	ld.global.u32 	%r311, [%rd48];
	shl.b32 	%r312, %r385, 2;
	add.s32 	%r314, %r138, %r312;
	st.shared.u32 	[%r314], %r311;
	ld.global.u32 	%r315, [%rd48+4];
	st.shared.u32 	[%r314+4], %r315;
	ld.global.u32 	%r316, [%rd48+8];
	st.shared.u32 	[%r314+8], %r316;
	ld.global.u32 	%r317, [%rd48+12];
	st.shared.u32 	[%r314+12], %r317;
	ld.global.u32 	%r318, [%rd48+16];
	st.shared.u32 	[%r314+16], %r318;
	ld.global.u32 	%r319, [%rd48+20];
	st.shared.u32 	[%r314+20], %r319;
	ld.global.u32 	%r320, [%rd48+24];
	st.shared.u32 	[%r314+24], %r320;
	ld.global.u32 	%r321, [%rd48+28];
	st.shared.u32 	[%r314+28], %r321;
	add.s32 	%r385, %r385, 8;
$L__BB0_37:
	setp.eq.s32 	%p53, %r51, 0;
	@%p53 bra 	$L__BB0_44;
	and.b32  	%r54, %r117, 3;
	setp.lt.u32 	%p54, %r51, 4;
	@%p54 bra 	$L__BB0_40;
	mul.wide.u32 	%rd49, %r385, 4;
	add.s64 	%rd50, %rd2, %rd49;
	ld.global.u32 	%r322, [%rd50];
	shl.b32 	%r323, %r385, 2;
	add.s32 	%r325, %r138, %r323;
	st.shared.u32 	[%r325], %r322;
	ld.global.u32 	%r326, [%rd50+4];
	st.shared.u32 	[%r325+4], %r326;
	ld.global.u32 	%r327, [%rd50+8];
	st.shared.u32 	[%r325+8], %r327;
	ld.global.u32 	%r328, [%rd50+12];
	st.shared.u32 	[%r325+12], %r328;
	add.s32 	%r385, %r385, 4;
$L__BB0_40:
	setp.eq.s32 	%p55, %r54, 0;
	@%p55 bra 	$L__BB0_44;
	mul.wide.u32 	%rd51, %r385, 4;
	add.s64 	%rd5, %rd2, %rd51;
	ld.global.u32 	%r329, [%rd5];
	shl.b32 	%r330, %r385, 2;
	add.s32 	%r57, %r138, %r330;
	st.shared.u32 	[%r57], %r329;
	setp.eq.s32 	%p56, %r54, 1;
	@%p56 bra 	$L__BB0_44;
	ld.global.u32 	%r332, [%rd5+4];
	st.shared.u32 	[%r57+4], %r332;
	setp.eq.s32 	%p57, %r54, 2;
	@%p57 bra 	$L__BB0_44;
	ld.global.u32 	%r333, [%rd5+8];
	st.shared.u32 	[%r57+8], %r333;
$L__BB0_44:
	add.s32 	%r334, %r357, %r336;
	setp.gt.s32 	%p58, %r334, %r129;
	add.s32 	%r356, %r356, 1;
	@%p58 bra 	$L__BB0_7;
$L__BB0_45:
	mov.u32 	%r385, %r357;
	mul.lo.s32 	%r61, %r49, %r356;
	add.s32 	%r62, %r336, %r385;
	add.s32 	%r357, %r62, %r336;
	setp.gt.s32 	%p24, %r357, %r129;
	selp.b32 	%r64, %r2, %r357, %p24;
	setp.ge.s32 	%p25, %r62, %r64;
	mov.u32 	%r358, %r385;
	mov.u32 	%r359, %r62;
	mov.u32 	%r372, %r385;
	@%p25 bra 	$L__BB0_46;
	bra.uni 	$L__BB0_61;
$L__BB0_46:
	setp.ge.s32 	%p30, %r358, %r62;
	@%p30 bra 	$L__BB0_58;
	sub.s32 	%r68, %r62, %r358;
	and.b32  	%r69, %r68, 7;
	sub.s32 	%r228, %r358, %r62;
	setp.gt.u32 	%p31, %r228, -8;
	@%p31 bra 	$L__BB0_50;
	and.b32  	%r70, %r68, -8;
	mov.b32 	%r375, 0;
$L__BB0_49:
	.pragma "nounroll";
	shl.b32 	%r230, %r358, 2;
	add.s32 	%r232, %r138, %r230;
	ld.shared.u32 	%r233, [%r232];
	mul.wide.s32 	%rd29, %r372, 4;
	add.s64 	%rd30, %rd2, %rd29;
	st.global.u32 	[%rd30], %r233;
	ld.shared.u32 	%r234, [%r232+4];
	st.global.u32 	[%rd30+4], %r234;
	ld.shared.u32 	%r235, [%r232+8];
	st.global.u32 	[%rd30+8], %r235;
	ld.shared.u32 	%r236, [%r232+12];
	st.global.u32 	[%rd30+12], %r236;
	ld.shared.u32 	%r237, [%r232+16];
	st.global.u32 	[%rd30+16], %r237;
	ld.shared.u32 	%r238, [%r232+20];
	st.global.u32 	[%rd30+20], %r238;
	ld.shared.u32 	%r239, [%r232+24];
	st.global.u32 	[%rd30+24], %r239;
	ld.shared.u32 	%r240, [%r232+28];
	st.global.u32 	[%rd30+28], %r240;
	add.s32 	%r358, %r358, 8;
	add.s32 	%r372, %r372, 8;
	add.s32 	%r375, %r375, 8;
	setp.eq.s32 	%p32, %r375, %r70;
	@%p32 bra 	$L__BB0_50;
	bra.uni 	$L__BB0_49;
$L__BB0_50:
	setp.eq.s32 	%p33, %r69, 0;
	@%p33 bra 	$L__BB0_58;
	and.b32  	%r84, %r68, 3;
	setp.lt.u32 	%p34, %r69, 4;
	@%p34 bra 	$L__BB0_53;
	shl.b32 	%r242, %r358, 2;
	add.s32 	%r244, %r138, %r242;
	ld.shared.u32 	%r245, [%r244];
	mul.wide.s32 	%rd31, %r372, 4;
	add.s64 	%rd32, %rd2, %rd31;
	st.global.u32 	[%rd32], %r245;
	ld.shared.u32 	%r246, [%r244+4];
	st.global.u32 	[%rd32+4], %r246;
	ld.shared.u32 	%r247, [%r244+8];
	st.global.u32 	[%rd32+8], %r247;
	ld.shared.u32 	%r248, [%r244+12];
	st.global.u32 	[%rd32+12], %r248;
	add.s32 	%r358, %r358, 4;
	add.s32 	%r372, %r372, 4;
$L__BB0_53:
	setp.eq.s32 	%p35, %r84, 0;
	@%p35 bra 	$L__BB0_58;
	setp.eq.s32 	%p36, %r84, 1;
	@%p36 bra 	$L__BB0_56;
	shl.b32 	%r250, %r358, 2;
	add.s32 	%r252, %r138, %r250;
	ld.shared.u32 	%r253, [%r252];
	mul.wide.s32 	%rd33, %r372, 4;
	add.s64 	%rd34, %rd2, %rd33;
	st.global.u32 	[%rd34], %r253;
	ld.shared.u32 	%r254, [%r252+4];
	st.global.u32 	[%rd34+4], %r254;
	add.s32 	%r358, %r358, 2;
	add.s32 	%r372, %r372, 2;
$L__BB0_56:
	and.b32  	%r255, %r68, 1;
	setp.eq.b32 	%p37, %r255, 1;
	not.pred 	%p38, %p37;
	@%p38 bra 	$L__BB0_58;
	shl.b32 	%r256, %r358, 2;
	add.s32 	%r258, %r138, %r256;
	ld.shared.u32 	%r259, [%r258];
	mul.wide.s32 	%rd35, %r372, 4;
	add.s64 	%rd36, %rd2, %rd35;
	st.global.u32 	[%rd36], %r259;
	add.s32 	%r372, %r372, 1;
$L__BB0_58:
	setp.ge.s32 	%p39, %r359, %r64;
	@%p39 bra 	$L__BB0_74;
	sub.s32 	%r97, %r64, %r359;
	and.b32  	%r98, %r97, 7;
	sub.s32 	%r260, %r359, %r64;
	setp.gt.u32 	%p40, %r260, -8;
	@%p40 bra 	$L__BB0_66;
	and.b32  	%r99, %r97, -8;
	mov.b32 	%r384, 0;
	bra.uni 	$L__BB0_65;
$L__BB0_61:
	shl.b32 	%r222, %r358, 2;
	add.s32 	%r224, %r138, %r222;
	ld.shared.u32 	%r74, [%r224];
	shl.b32 	%r225, %r359, 2;
	add.s32 	%r226, %r138, %r225;
	ld.shared.u32 	%r75, [%r226];
	setp.gt.s32 	%p26, %r74, %r75;
	@%p26 bra 	$L__BB0_63;
	mul.wide.u32 	%rd25, %r372, 4;
	add.s64 	%rd26, %rd2, %rd25;
	st.global.u32 	[%rd26], %r74;
	add.s32 	%r358, %r358, 1;
	bra.uni 	$L__BB0_64;
$L__BB0_63:
	mul.wide.u32 	%rd27, %r372, 4;
	add.s64 	%rd28, %rd2, %rd27;
	st.global.u32 	[%rd28], %r75;
	add.s32 	%r359, %r359, 1;
$L__BB0_64:
	add.s32 	%r372, %r372, 1;
	setp.lt.s32 	%p27, %r358, %r62;
	setp.lt.s32 	%p28, %r359, %r64;
	and.pred  	%p29, %p27, %p28;
	@%p29 bra 	$L__BB0_61;
	bra.uni 	$L__BB0_46;
$L__BB0_65:
	.pragma "nounroll";
	shl.b32 	%r262, %r359, 2;
	add.s32 	%r264, %r138, %r262;
	ld.shared.u32 	%r265, [%r264];
	mul.wide.s32 	%rd37, %r372, 4;
	add.s64 	%rd38, %rd2, %rd37;
	st.global.u32 	[%rd38], %r265;
	ld.shared.u32 	%r266, [%r264+4];
	st.global.u32 	[%rd38+4], %r266;
	ld.shared.u32 	%r267, [%r264+8];
	st.global.u32 	[%rd38+8], %r267;
	ld.shared.u32 	%r268, [%r264+12];
	st.global.u32 	[%rd38+12], %r268;
	ld.shared.u32 	%r269, [%r264+16];
	st.global.u32 	[%rd38+16], %r269;
	ld.shared.u32 	%r270, [%r264+20];
	st.global.u32 	[%rd38+20], %r270;
	ld.shared.u32 	%r271, [%r264+24];
	st.global.u32 	[%rd38+24], %r271;
	ld.shared.u32 	%r272, [%r264+28];
	st.global.u32 	[%rd38+28], %r272;
	add.s32 	%r359, %r359, 8;
	add.s32 	%r372, %r372, 8;
	add.s32 	%r384, %r384, 8;
	setp.eq.s32 	%p41, %r384, %r99;
	@%p41 bra 	$L__BB0_66;
	bra.uni 	$L__BB0_65;
$L__BB0_66:
	setp.eq.s32 	%p42, %r98, 0;
	@%p42 bra 	$L__BB0_74;
	and.b32  	%r108, %r97, 3;
	setp.lt.u32 	%p43, %r98, 4;
	@%p43 bra 	$L__BB0_69;
	shl.b32 	%r273, %r359, 2;
	add.s32 	%r275, %r138, %r273;
	ld.shared.u32 	%r276, [%r275];
	mul.wide.s32 	%rd39, %r372, 4;
	add.s64 	%rd40, %rd2, %rd39;
	st.global.u32 	[%rd40], %r276;
	ld.shared.u32 	%r277, [%r275+4];
	st.global.u32 	[%rd40+4], %r277;
	ld.shared.u32 	%r278, [%r275+8];
	st.global.u32 	[%rd40+8], %r278;
	ld.shared.u32 	%r279, [%r275+12];
	st.global.u32 	[%rd40+12], %r279;
	add.s32 	%r359, %r359, 4;
	add.s32 	%r372, %r372, 4;
$L__BB0_69:
	setp.eq.s32 	%p44, %r108, 0;
	@%p44 bra 	$L__BB0_74;
	setp.eq.s32 	%p45, %r108, 1;
	@%p45 bra 	$L__BB0_72;
	shl.b32 	%r280, %r359, 2;
	add.s32 	%r282, %r138, %r280;
	ld.shared.u32 	%r283, [%r282];
	mul.wide.s32 	%rd41, %r372, 4;
	add.s64 	%rd42, %rd2, %rd41;
	st.global.u32 	[%rd42], %r283;
	ld.shared.u32 	%r284, [%r282+4];
	st.global.u32 	[%rd42+4], %r284;
	add.s32 	%r359, %r359, 2;
	add.s32 	%r372, %r372, 2;
$L__BB0_72:
	and.b32  	%r285, %r97, 1;
	setp.eq.b32 	%p46, %r285, 1;
	not.pred 	%p47, %p46;
	@%p47 bra 	$L__BB0_74;
	shl.b32 	%r286, %r359, 2;
	add.s32 	%r288, %r138, %r286;
	ld.shared.u32 	%r289, [%r288];
	mul.wide.s32 	%rd43, %r372, 4;
	add.s64 	%rd44, %rd2, %rd43;
	st.global.u32 	[%rd44], %r289;
$L__BB0_74:
	setp.ge.s32 	%p48, %r385, %r64;
	@%p48 bra 	$L__BB0_44;
	add.s32 	%r117, %r64, %r61;
	add.s32 	%r290, %r117, -1;
	and.b32  	%r118, %r117, 15;
	setp.lt.u32 	%p49, %r290, 15;
	@%p49 bra 	$L__BB0_34;
	and.b32  	%r119, %r117, -16;
$L__BB0_77:
	.pragma "nounroll";
	mul.wide.u32 	%rd45, %r385, 4;
	add.s64 	%rd46, %rd2, %rd45;
	ld.global.u32 	%r291, [%rd46];
	shl.b32 	%r292, %r385, 2;
	add.s32 	%r294, %r138, %r292;
	ld.global.u32 	%r295, [%rd46+4];
	st.shared.v2.u32 	[%r294], {%r291, %r295};
	ld.global.u32 	%r296, [%rd46+8];
	ld.global.u32 	%r297, [%rd46+12];
	st.shared.v2.u32 	[%r294+8], {%r296, %r297};
	ld.global.u32 	%r298, [%rd46+16];
	ld.global.u32 	%r299, [%rd46+20];
	st.shared.v2.u32 	[%r294+16], {%r298, %r299};
	ld.global.u32 	%r300, [%rd46+24];
	ld.global.u32 	%r301, [%rd46+28];
	st.shared.v2.u32 	[%r294+24], {%r300, %r301};
	ld.global.u32 	%r302, [%rd46+32];
	ld.global.u32 	%r303, [%rd46+36];
	st.shared.v2.u32 	[%r294+32], {%r302, %r303};
	ld.global.u32 	%r304, [%rd46+40];
	ld.global.u32 	%r305, [%rd46+44];
	st.shared.v2.u32 	[%r294+40], {%r304, %r305};
	ld.global.u32 	%r306, [%rd46+48];
	ld.global.u32 	%r307, [%rd46+52];
	st.shared.v2.u32 	[%r294+48], {%r306, %r307};
	ld.global.u32 	%r308, [%rd46+56];
	ld.global.u32 	%r309, [%rd46+60];
	st.shared.v2.u32 	[%r294+56], {%r308, %r309};
	add.s32 	%r385, %r385, 16;
	add.s32 	%r310, %r385, %r61;
	setp.eq.s32 	%p50, %r310, %r119;
	@%p50 bra 	$L__BB0_34;
	bra.uni 	$L__BB0_77;

}
	// .globl	_ZN3cub18CUB_300001_SM_10006detail11EmptyKernelIvEEvv
.visible .entry _ZN3cub18CUB_300001_SM_10006detail11EmptyKernelIvEEvv()
{


	ret;

}


// ===== COMPILED SASS (sm_100) =====

	.target	sm_100

	.elftype	@"ET_EXEC"


//--------------------- .note.nv.tkinfo           --------------------------
	.section	.note.nv.tkinfo,"",@"SHT_NOTE"
	.sectionflags	@"SHF_NOTE_NV_TKINFO"
	.tkinfo
        /*0018*/ 	.word	0x00000002
        /*0030*/ 	.string	""
        /*0030*/ 	.string	"ptxas"
        /*0030*/ 	.string	"Cuda compilation tools, release 13.0, V13.0.88"
        /*0030*/ 	.string	"Build cuda_13.0.r13.0/compiler.36424714_0"
        /*0030*/ 	.string	"-arch sm_100 -m 64 "



//--------------------- .note.nv.cuinfo           --------------------------
	.section	.note.nv.cuinfo,"",@"SHT_NOTE"
	.sectionflags	@"SHF_NOTE_NV_CUINFO"
        /*0018*/ 	.short	0x0002
        /*001a*/ 	.short	0x0064
        /*001c*/ 	.short	0x0082
	.zero		2


//--------------------- .nv.info                  --------------------------
	.section	.nv.info,"",@"SHT_CUDA_INFO"
	.align	4


	//----- nvinfo : EIATTR_REGCOUNT
	.align		4
        /*0000*/ 	.byte	0x04, 0x2f
        /*0002*/ 	.short	(.L_44 - .L_43)
	.align		4
.L_43:
        /*0004*/ 	.word	index@(_Z9MergeSort11KernelArrayIiES0_i)
        /*0008*/ 	.word	0x00000020


	//----- nvinfo : EIATTR_FRAME_SIZE
	.align		4
.L_44:
        /*000c*/ 	.byte	0x04, 0x11
        /*000e*/ 	.short	(.L_46 - .L_45)
	.align		4
.L_45:
        /*0010*/ 	.word	index@(_Z9MergeSort11KernelArrayIiES0_i)
        /*0014*/ 	.word	0x00000000


	//----- nvinfo : EIATTR_REGCOUNT
	.align		4
.L_46:
        /*0018*/ 	.byte	0x04, 0x2f
        /*001a*/ 	.short	(.L_48 - .L_47)
	.align		4
.L_47:
        /*001c*/ 	.word	index@(_ZN3cub18CUB_300001_SM_10006detail11EmptyKernelIvEEvv)
        /*0020*/ 	.word	0x00000004


	//----- nvinfo : EIATTR_FRAME_SIZE
	.align		4
.L_48:
        /*0024*/ 	.byte	0x04, 0x11
        /*0026*/ 	.short	(.L_50 - .L_49)
	.align		4
.L_49:
        /*0028*/ 	.word	index@(_ZN3cub18CUB_300001_SM_10006detail11EmptyKernelIvEEvv)
        /*002c*/ 	.word	0x00000000


	//----- nvinfo : EIATTR_MIN_STACK_SIZE
	.align		4
.L_50:
        /*0030*/ 	.byte	0x04, 0x12
        /*0032*/ 	.short	(.L_52 - .L_51)
	.align		4
.L_51:
        /*0034*/ 	.word	index@(_Z9MergeSort11KernelArrayIiES0_i)
        /*0038*/ 	.word	0x00000000


	//----- nvinfo : EIATTR_MIN_STACK_SIZE
	.align		4
.L_52:
        /*003c*/ 	.byte	0x04, 0x12
        /*003e*/ 	.short	(.L_54 - .L_53)
	.align		4
.L_53:
        /*0040*/ 	.word	index@(_ZN3cub18CUB_300001_SM_10006detail11EmptyKernelIvEEvv)
        /*0044*/ 	.word	0x00000000
.L_54:


//--------------------- .nv.compat                --------------------------
	.section	.nv.compat,"",@"SHT_CUDA_COMPAT_INFO"
	.align	4
        /*0000*/ 	.byte	0x02, 0x09, 0x00, 0x00, 0x02, 0x02, 0x01, 0x00, 0x02, 0x05, 0x05, 0x00, 0x03, 0x07, 0x01, 0x01
        /*0010*/ 	.byte	0x02, 0x03, 0x00, 0x00, 0x02, 0x06, 0x01, 0x00, 0x04, 0x0b, 0x08, 0x00, 0x09, 0x00, 0x00, 0x00
        /*0020*/ 	.byte	0x00, 0x00, 0x00, 0x00


//--------------------- .nv.info._ZN3cub18CUB_300001_SM_10006detail11EmptyKernelIvEEvv --------------------------
	.section	.nv.info._ZN3cub18CUB_300001_SM_10006detail11EmptyKernelIvEEvv,"",@"SHT_CUDA_INFO"
	.sectionflags	@""
	.align	4


	//----- nvinfo : EIATTR_CUDA_API_VERSION
	.align		4
        /*0000*/ 	.byte	0x04, 0x37
        /*0002*/ 	.short	(.L_56 - .L_55)
.L_55:
        /*0004*/ 	.word	0x00000082


	//----- nvinfo : EIATTR_SPARSE_MMA_MASK
	.align		4
.L_56:
        /*0008*/ 	.byte	0x03, 0x50
        /*000a*/ 	.short	0x0000


	//----- nvinfo : EIATTR_MAXREG_COUNT
	.align		4
        /*000c*/ 	.byte	0x03, 0x1b
        /*000e*/ 	.short	0x00ff


	//----- nvinfo : EIATTR_MERCURY_ISA_VERSION
	.align		4
        /*0010*/ 	.byte	0x03, 0x5f
        /*0012*/ 	.short	0x0101


	//----- nvinfo : EIATTR_VRC_CTA_INIT_COUNT
	.align		4
        /*0014*/ 	.byte	0x02, 0x4a
	.zero		1
	.zero		1


	//----- nvinfo : EIATTR_EXIT_INSTR_OFFSETS
	.align		4
        /*0018*/ 	.byte	0x04, 0x1c
        /*001a*/ 	.short	(.L_58 - .L_57)


	//   ....[0]....
.L_57:
        /*001c*/ 	.word	0x00000010


	//----- nvinfo : EIATTR_SW_WAR
	.align		4
.L_58:
        /*0020*/ 	.byte	0x04, 0x36
        /*0022*/ 	.short	(.L_60 - .L_59)
.L_59:
        /*0024*/ 	.word	0x00000008
.L_60:


//--------------------- .nv.info._Z9MergeSort11KernelArrayIiES0_i --------------------------
	.section	.nv.info._Z9MergeSort11KernelArrayIiES0_i,"",@"SHT_CUDA_INFO"
	.sectionflags	@""
	.align	4


	//----- nvinfo : EIATTR_CUDA_API_VERSION
	.align		4
        /*0000*/ 	.byte	0x04, 0x37
        /*0002*/ 	.short	(.L_62 - .L_61)
.L_61:
        /*0004*/ 	.word	0x00000082


	//----- nvinfo : EIATTR_KPARAM_INFO
	.align		4
.L_62:
        /*0008*/ 	.byte	0x04, 0x17
        /*000a*/ 	.short	(.L_64 - .L_63)
.L_63:
        /*000c*/ 	.word	0x00000000
        /*0010*/ 	.short	0x0002
        /*0012*/ 	.short	0x0020
        /*0014*/ 	.byte	0x00, 0xf0, 0x11, 0x00


	//----- nvinfo : EIATTR_KPARAM_INFO
	.align		4
.L_64:
        /*0018*/ 	.byte	0x04, 0x17
        /*001a*/ 	.short	(.L_66 - .L_65)
.L_65:
        /*001c*/ 	.word	0x00000000
        /*0020*/ 	.short	0x0001
        /*0022*/ 	.short	0x0010
        /*0024*/ 	.byte	0x00, 0xf0, 0x41, 0x00


	//----- nvinfo : EIATTR_KPARAM_INFO
	.align		4
.L_66:
        /*0028*/ 	.byte	0x04, 0x17
        /*002a*/ 	.short	(.L_68 - .L_67)
.L_67:
        /*002c*/ 	.word	0x00000000
        /*0030*/ 	.short	0x0000
        /*0032*/ 	.short	0x0000
        /*0034*/ 	.byte	0x00, 0xf0, 0x41, 0x00


	//----- nvinfo : EIATTR_SPARSE_MMA_MASK
	.align		4
.L_68:
        /*0038*/ 	.byte	0x03, 0x50
        /*003a*/ 	.short	0x0000


	//----- nvinfo : EIATTR_MAXREG_COUNT
	.align		4
        /*003c*/ 	.byte	0x03, 0x1b
        /*003e*/ 	.short	0x0040


	//----- nvinfo : EIATTR_NUM_BARRIERS
	.align		4
        /*0040*/ 	.byte	0x02, 0x4c
        /*0042*/ 	.byte	0x01
	.zero		1


	//----- nvinfo : EIATTR_MERCURY_ISA_VERSION
	.align		4
        /*0044*/ 	.byte	0x03, 0x5f
        /*0046*/ 	.short	0x0101


	//----- nvinfo : EIATTR_VRC_CTA_INIT_COUNT
	.align		4
        /*0048*/ 	.byte	0x02, 0x4a
	.zero		1
	.zero		1


	//----- nvinfo : EIATTR_EXIT_INSTR_OFFSETS
	.align		4
        /*004c*/ 	.byte	0x04, 0x1c
        /*004e*/ 	.short	(.L_70 - .L_69)


	//   ....[0]....
.L_69:
        /*0050*/ 	.word	0x00001ea0


	//----- nvinfo : EIATTR_INDIRECT_BRANCH_TARGETS
	.align		4
.L_70:
        /*0054*/ 	.byte	0x04, 0x34
        /*0056*/ 	.short	(.L_72 - .L_71)


	//   ....[0]....
.L_71:
        /*0058*/ 	.word	.L_x_34@srel
        /*005c*/ 	.short	0x0
        /*005e*/ 	.short	0x0
        /*0060*/ 	.word	0x3
        /*0064*/ 	.word	.L_x_3@srel
        /*0068*/ 	.word	.L_x_36@srel
        /*006c*/ 	.word	.L_x_37@srel


	//----- nvinfo : EIATTR_MAX_THREADS
	.align		4
.L_72:
        /*0070*/ 	.byte	0x04, 0x05
        /*0072*/ 	.short	(.L_74 - .L_73)
.L_73:
        /*0074*/ 	.word	0x00000400
        /*0078*/ 	.word	0x00000001
        /*007c*/ 	.word	0x00000001


	//----- nvinfo : EIATTR_CBANK_PARAM_SIZE
	.align		4
.L_74:
        /*0080*/ 	.byte	0x03, 0x19
        /*0082*/ 	.short	0x0024


	//----- nvinfo : EIATTR_PARAM_CBANK
	.align		4
        /*0084*/ 	.byte	0x04, 0x0a
        /*0086*/ 	.short	(.L_76 - .L_75)
	.align		4
.L_75:
        /*0088*/ 	.word	index@(.nv.constant0._Z9MergeSort11KernelArrayIiES0_i)
        /*008c*/ 	.short	0x0380
        /*008e*/ 	.short	0x0024


	//----- nvinfo : EIATTR_SW_WAR
	.align		4
.L_76:
        /*0090*/ 	.byte	0x04, 0x36
        /*0092*/ 	.short	(.L_78 - .L_77)
.L_77:
        /*0094*/ 	.word	0x00000008
.L_78:


//--------------------- .nv.callgraph             --------------------------
	.section	.nv.callgraph,"",@"SHT_CUDA_CALLGRAPH"
	.align	4
	.sectionentsize	8
	.align		4
        /*0000*/ 	.word	0x00000000
	.align		4
        /*0004*/ 	.word	0xffffffff
	.align		4
        /*0008*/ 	.word	0x00000000
	.align		4
        /*000c*/ 	.word	0xfffffffe
	.align		4
        /*0010*/ 	.word	0x00000000
	.align		4
        /*0014*/ 	.word	0xfffffffd
	.align		4
        /*0018*/ 	.word	0x00000000
	.align		4
        /*001c*/ 	.word	0xfffffffc


//--------------------- .nv.constant4             --------------------------
	.section	.nv.constant4,"a",@progbits
	.align	8
	.align		8
.nv.constant4:
        /*0000*/ 	.dword	_ZN40_INTERNAL_046ee3e3_4_k_cu_b2dff2ba_429964cuda3std3__45__cpo5beginE
	.align		8
        /*0008*/ 	.dword	_ZN40_INTERNAL_046ee3e3_4_k_cu_b2dff2ba_429964cuda3std3__45__cpo3endE
	.align		8
        /*0010*/ 	.dword	_ZN40_INTERNAL_046ee3e3_4_k_cu_b2dff2ba_429964cuda3std3__45__cpo6cbeginE
	.align		8
        /*0018*/ 	.dword	_ZN40_INTERNAL_046ee3e3_4_k_cu_b2dff2ba_429964cuda3std3__45__cpo4cendE
	.align		8
        /*0020*/ 	.dword	_ZN40_INTERNAL_046ee3e3_4_k_cu_b2dff2ba_429964cuda3std3__45__cpo6rbeginE
	.align		8
        /*0028*/ 	.dword	_ZN40_INTERNAL_046ee3e3_4_k_cu_b2dff2ba_429964cuda3std3__45__cpo4rendE
	.align		8
        /*0030*/ 	.dword	_ZN40_INTERNAL_046ee3e3_4_k_cu_b2dff2ba_429964cuda3std3__45__cpo7crbeginE
	.align		8
        /*0038*/ 	.dword	_ZN40_INTERNAL_046ee3e3_4_k_cu_b2dff2ba_429964cuda3std3__45__cpo5crendE
	.align		8
        /*0040*/ 	.dword	_ZN40_INTERNAL_046ee3e3_4_k_cu_b2dff2ba_429964cuda3std3__442_GLOBAL__N__046ee3e3_4_k_cu_b2dff2ba_429966ignoreE
	.align		8
        /*0048*/ 	.dword	_ZN40_INTERNAL_046ee3e3_4_k_cu_b2dff2ba_429964cuda3std3__419piecewise_constructE
	.align		8
        /*0050*/ 	.dword	_ZN40_INTERNAL_046ee3e3_4_k_cu_b2dff2ba_429964cuda3std3__48in_placeE
	.align		8
        /*0058*/ 	.dword	_ZN40_INTERNAL_046ee3e3_4_k_cu_b2dff2ba_429964cuda3std3__420unreachable_sentinelE
	.align		8
        /*0060*/ 	.dword	_ZN40_INTERNAL_046ee3e3_4_k_cu_b2dff2ba_429964cuda3std3__47nulloptE
	.align		8
        /*0068*/ 	.dword	_ZN40_INTERNAL_046ee3e3_4_k_cu_b2dff2ba_429964cuda3std3__48unexpectE
	.align		8
        /*0070*/ 	.dword	_ZN40_INTERNAL_046ee3e3_4_k_cu_b2dff2ba_429964cuda3std6ranges3__45__cpo4swapE
	.align		8
        /*0078*/ 	.dword	_ZN40_INTERNAL_046ee3e3_4_k_cu_b2dff2ba_429964cuda3std6ranges3__45__cpo9iter_moveE
	.align		8
        /*0080*/ 	.dword	_ZN40_INTERNAL_046ee3e3_4_k_cu_b2dff2ba_429964cuda3std6ranges3__45__cpo5beginE
	.align		8
        /*0088*/ 	.dword	_ZN40_INTERNAL_046ee3e3_4_k_cu_b2dff2ba_429964cuda3std6ranges3__45__cpo3endE
	.align		8
        /*0090*/ 	.dword	_ZN40_INTERNAL_046ee3e3_4_k_cu_b2dff2ba_429964cuda3std6ranges3__45__cpo6cbeginE
	.align		8
        /*0098*/ 	.dword	_ZN40_INTERNAL_046ee3e3_4_k_cu_b2dff2ba_429964cuda3std6ranges3__45__cpo4cendE
	.align		8
        /*00a0*/ 	.dword	_ZN40_INTERNAL_046ee3e3_4_k_cu_b2dff2ba_429964cuda3std6ranges3__45__cpo7advanceE
	.align		8
        /*00a8*/ 	.dword	_ZN40_INTERNAL_046ee3e3_4_k_cu_b2dff2ba_429964cuda3std6ranges3__45__cpo9iter_swapE
	.align		8
        /*00b0*/ 	.dword	_ZN40_INTERNAL_046ee3e3_4_k_cu_b2dff2ba_429964cuda3std6ranges3__45__cpo4nextE
	.align		8
        /*00b8*/ 	.dword	_ZN40_INTERNAL_046ee3e3_4_k_cu_b2dff2ba_429964cuda3std6ranges3__45__cpo4prevE
	.align		8
        /*00c0*/ 	.dword	_ZN40_INTERNAL_046ee3e3_4_k_cu_b2dff2ba_429964cuda3std6ranges3__45__cpo4dataE
	.align		8
        /*00c8*/ 	.dword	_ZN40_INTERNAL_046ee3e3_4_k_cu_b2dff2ba_429964cuda3std6ranges3__45__cpo5cdataE
	.align		8
        /*00d0*/ 	.dword	_ZN40_INTERNAL_046ee3e3_4_k_cu_b2dff2ba_429964cuda3std6ranges3__45__cpo4sizeE
	.align		8
        /*00d8*/ 	.dword	_ZN40_INTERNAL_046ee3e3_4_k_cu_b2dff2ba_429964cuda3std6ranges3__45__cpo5ssizeE
	.align		8
        /*00e0*/ 	.dword	_ZN40_INTERNAL_046ee3e3_4_k_cu_b2dff2ba_429964cuda3std6ranges3__45__cpo8distanceE
	.align		8
        /*00e8*/ 	.dword	_ZN40_INTERNAL_046ee3e3_4_k_cu_b2dff2ba_429966thrust24THRUST_300001_SM_1000_NS8cuda_cub3parE
	.align		8
        /*00f0*/ 	.dword	_ZN40_INTERNAL_046ee3e3_4_k_cu_b2dff2ba_429966thrust24THRUST_300001_SM_1000_NS8cuda_cub10par_nosyncE
	.align		8
        /*00f8*/ 	.dword	_ZN40_INTERNAL_046ee3e3_4_k_cu_b2dff2ba_429966thrust24THRUST_300001_SM_1000_NS6system6detail10sequential3seqE
	.align		8
        /*0100*/ 	.dword	_ZN40_INTERNAL_046ee3e3_4_k_cu_b2dff2ba_429966thrust24THRUST_300001_SM_1000_NS12placeholders2_1E
	.align		8
        /*0108*/ 	.dword	_ZN40_INTERNAL_046ee3e3_4_k_cu_b2dff2ba_429966thrust24THRUST_300001_SM_1000_NS12placeholders2_2E
	.align		8
        /*0110*/ 	.dword	_ZN40_INTERNAL_046ee3e3_4_k_cu_b2dff2ba_429966thrust24THRUST_300001_SM_1000_NS12placeholders2_3E
	.align		8
        /*0118*/ 	.dword	_ZN40_INTERNAL_046ee3e3_4_k_cu_b2dff2ba_429966thrust24THRUST_300001_SM_1000_NS12placeholders2_4E
	.align		8
        /*0120*/ 	.dword	_ZN40_INTERNAL_046ee3e3_4_k_cu_b2dff2ba_429966thrust24THRUST_300001_SM_1000_NS12placeholders2_5E
	.align		8
        /*0128*/ 	.dword	_ZN40_INTERNAL_046ee3e3_4_k_cu_b2dff2ba_429966thrust24THRUST_300001_SM_1000_NS12placeholders2_6E
	.align		8
        /*0130*/ 	.dword	_ZN40_INTERNAL_046ee3e3_4_k_cu_b2dff2ba_429966thrust24THRUST_300001_SM_1000_NS12placeholders2_7E
	.align		8
        /*0138*/ 	.dword	_ZN40_INTERNAL_046ee3e3_4_k_cu_b2dff2ba_429966thrust24THRUST_300001_SM_1000_NS12placeholders2_8E
	.align		8
        /*0140*/ 	.dword	_ZN40_INTERNAL_046ee3e3_4_k_cu_b2dff2ba_429966thrust24THRUST_300001_SM_1000_NS12placeholders2_9E
	.align		8
        /*0148*/ 	.dword	_ZN40_INTERNAL_046ee3e3_4_k_cu_b2dff2ba_429966thrust24THRUST_300001_SM_1000_NS12placeholders3_10E
	.align		8
        /*0150*/ 	.dword	_ZN40_INTERNAL_046ee3e3_4_k_cu_b2dff2ba_429966thrust24THRUST_300001_SM_1000_NS3seqE


//--------------------- .nv.constant2._Z9MergeSort11KernelArrayIiES0_i --------------------------
	.section	.nv.constant2._Z9MergeSort11KernelArrayIiES0_i,"a",@progbits
	.sectionflags	@""
	.align	4
.nv.constant2._Z9MergeSort11KernelArrayIiES0_i:
        /*0000*/ 	.byte	0xe0, 0x06, 0x00, 0x00, 0x70, 0x06, 0x00, 0x00, 0xe0, 0x05, 0x00, 0x00


//--------------------- .text._ZN3cub18CUB_300001_SM_10006detail11EmptyKernelIvEEvv --------------------------
	.section	.text._ZN3cub18CUB_300001_SM_10006detail11EmptyKernelIvEEvv,"ax",@progbits
	.align	128
        .global         _ZN3cub18CUB_300001_SM_10006detail11EmptyKernelIvEEvv
        .type           _ZN3cub18CUB_300001_SM_10006detail11EmptyKernelIvEEvv,@function
        .size           _ZN3cub18CUB_300001_SM_10006detail11EmptyKernelIvEEvv,(.L_x_39 - _ZN3cub18CUB_300001_SM_10006detail11EmptyKernelIvEEvv)
        .other          _ZN3cub18CUB_300001_SM_10006detail11EmptyKernelIvEEvv,@"STO_CUDA_ENTRY STV_DEFAULT"
_ZN3cub18CUB_300001_SM_10006detail11EmptyKernelIvEEvv:
.text._ZN3cub18CUB_300001_SM_10006detail11EmptyKernelIvEEvv:
[----:B------:R-:W-:Y:S01]  /*0000*/  LDC R1, c[0x0][0x37c] ;  /* 0x0000df00ff017b82 */ /* 0x000fe20000000800 */
[----:B------:R-:W-:Y:S05]  /*0010*/  EXIT ;  /* 0x000000000000794d */ /* 0x000fea0003800000 */
.L_x_0:
[----:B------:R-:W-:-:S00]  /*0020*/  BRA `(.L_x_0) ;  /* 0xfffffffc00fc7947 */ /* 0x000fc0000383ffff */
[----:B------:R-:W-:-:S00]  /*0030*/  NOP ;  /* 0x0000000000007918 */ /* 0x000fc00000000000 */
        /* <DEDUP_REMOVED lines=12> */
.L_x_39:


//--------------------- .text._Z9MergeSort11KernelArrayIiES0_i --------------------------
	.section	.text._Z9MergeSort11KernelArrayIiES0_i,"ax",@progbits
	.align	128
.text._Z9MergeSort11KernelArrayIiES0_i:
        .type           _Z9MergeSort11KernelArrayIiES0_i,@function
        .size           _Z9MergeSort11KernelArrayIiES0_i,(.L_x_38 - _Z9MergeSort11KernelArrayIiES0_i)
        .other          _Z9MergeSort11KernelArrayIiES0_i,@"STO_CUDA_ENTRY STV_DEFAULT"
_Z9MergeSort11KernelArrayIiES0_i:
[----:B------:R-:W-:Y:S01]  /*0000*/  LDC R1, c[0x0][0x37c] ;  /* 0x0000df00ff017b82 */ /* 0x000fe20000000800 */
[----:B------:R-:W0:Y:S07]  /*0010*/  S2R R5, SR_TID.X ;  /* 0x0000000000057919 */ /* 0x000e2e0000002100 */
[----:B------:R-:W0:Y:S01]  /*0020*/  LDC.64 R24, c[0x0][0x380] ;  /* 0x0000e000ff187b82 */ /* 0x000e220000000a00 */
[----:B------:R-:W1:Y:S07]  /*0030*/  LDCU.64 UR8, c[0x0][0x358] ;  /* 0x00006b00ff0877ac */ /* 0x000e6e0008000a00 */
[----:B------:R-:W2:Y:S08]  /*0040*/  S2UR UR6, SR_CgaCtaId ;  /* 0x00000000000679c3 */ /* 0x000eb00000008800 */
[----:B------:R-:W3:Y:S01]  /*0050*/  LDC R2, c[0x0][0x3a0] ;  /* 0x0000e800ff027b82 */ /* 0x000ee20000000800 */
[----:B0-----:R-:W-:-:S05]  /*0060*/  IMAD.WIDE.U32 R24, R5, 0x4, R24 ;  /* 0x0000000405187825 */ /* 0x001fca00078e0018 */
[----:B-1----:R-:W4:Y:S01]  /*0070*/  LDG.E R3, desc[UR8][R24.64] ;  /* 0x0000000818037981 */ /* 0x002f22000c1e1900 */
[----:B------:R-:W-:Y:S02]  /*0080*/  UMOV UR4, 0x400 ;  /* 0x0000040000047882 */ /* 0x000fe40000000000 */
[----:B--2---:R-:W-:Y:S01]  /*0090*/  ULEA UR6, UR6, UR4, 0x18 ;  /* 0x0000000406067291 */ /* 0x004fe2000f8ec0ff */
[----:B---3--:R-:W-:-:S05]  /*00a0*/  ISETP.GE.AND P0, PT, R2, 0x2, PT ;  /* 0x000000020200780c */ /* 0x008fca0003f06270 */
[----:B------:R-:W-:-:S05]  /*00b0*/  LEA R0, R5, UR6, 0x2 ;  /* 0x0000000605007c11 */ /* 0x000fca000f8e10ff */
[----:B----4-:R0:W-:Y:S01]  /*00c0*/  STS [R0], R3 ;  /* 0x0000000300007388 */ /* 0x0101e20000000800 */
[----:B------:R-:W-:Y:S06]  /*00d0*/  BAR.SYNC.DEFER_BLOCKING 0x0 ;  /* 0x0000000000007b1d */ /* 0x000fec0000010000 */
[----:B------:R-:W-:Y:S05]  /*00e0*/  @!P0 BRA `(.L_x_1) ;  /* 0x0000001c00648947 */ /* 0x000fea0003800000 */
[----:B------:R-:W1:Y:S01]  /*00f0*/  LDC.64 R22, c[0x0][0x390] ;  /* 0x0000e400ff167b82 */ /* 0x000e620000000a00 */
[----:B------:R-:W-:Y:S02]  /*0100*/  VIADD R2, R2, 0x1 ;  /* 0x0000000102027836 */ /* 0x000fe40000000000 */
[----:B0-----:R-:W-:Y:S01]  /*0110*/  IMAD.MOV.U32 R3, RZ, RZ, 0x1 ;  /* 0x00000001ff037424 */ /* 0x001fe200078e00ff */
[----:B-1----:R-:W-:-:S05]  /*0120*/  IADD3 R22, P0, PT, R22, 0x10, RZ ;  /* 0x0000001016167810 */ /* 0x002fca0007f1e0ff */
[----:B------:R-:W-:-:S08]  /*0130*/  IMAD.X R23, RZ, RZ, R23, P0 ;  /* 0x000000ffff177224 */ /* 0x000fd000000e0617 */
.L_x_32:
[C---:B------:R-:W-:Y:S01]  /*0140*/  ISETP.GT.AND P0, PT, R3.reuse, RZ, PT ;  /* 0x000000ff0300720c */ /* 0x040fe20003f04270 */
[----:B------:R-:W-:-:S12]  /*0150*/  IMAD.SHL.U32 R4, R3, 0x2, RZ ;  /* 0x0000000203047824 */ /* 0x000fd800078e00ff */
[----:B01234-:R-:W-:Y:S05]  /*0160*/  @P0 BRA `(.L_x_2) ;  /* 0x0000000800ec0947 */ /* 0x01ffea0003800000 */
[----:B------:R-:W-:Y:S02]  /*0170*/  IMAD.MOV.U32 R5, RZ, RZ, RZ ;  /* 0x000000ffff057224 */ /* 0x000fe400078e00ff */
[----:B------:R-:W-:-:S07]  /*0180*/  IMAD.MOV.U32 R6, RZ, RZ, RZ ;  /* 0x000000ffff067224 */ /* 0x000fce00078e00ff */
.L_x_13:
[----:B0-----:R-:W0:Y:S01]  /*0190*/  LDC R7, c[0x0][0x3a0] ;  /* 0x0000e800ff077b82 */ /* 0x001e220000000800 */
[--C-:B------:R-:W-:Y:S02]  /*01a0*/  IMAD.IADD R16, R6, 0x1, R3.reuse ;  /* 0x0000000106107824 */ /* 0x100fe400078e0203 */
[----:B-1----:R-:W-:Y:S02]  /*01b0*/  IMAD.MOV R12, RZ, RZ, -R4 ;  /* 0x000000ffff0c7224 */ /* 0x002fe400078e0a04 */
[----:B------:R-:W-:Y:S02]  /*01c0*/  IMAD.IADD R11, R16, 0x1, R3 ;  /* 0x00000001100b7824 */ /* 0x000fe400078e0203 */
[----:B------:R-:W-:Y:S02]  /*01d0*/  IMAD.MOV.U32 R8, RZ, RZ, R6 ;  /* 0x000000ffff087224 */ /* 0x000fe400078e0006 */
[----:B--2---:R-:W-:Y:S02]  /*01e0*/  IMAD R9, R5, R12, RZ ;  /* 0x0000000c05097224 */ /* 0x004fe400078e02ff */
[----:B------:R-:W-:Y:S01]  /*01f0*/  IMAD.MOV.U32 R6, RZ, RZ, R11 ;  /* 0x000000ffff067224 */ /* 0x000fe200078e000b */
[----:B0-----:R-:W-:-:S04]  /*0200*/  ISETP.GT.AND P0, PT, R11, R7, PT ;  /* 0x000000070b00720c */ /* 0x001fc80003f04270 */
[----:B------:R-:W-:-:S04]  /*0210*/  SEL R10, R2, R11, P0 ;  /* 0x0000000b020a7207 */ /* 0x000fc80000000000 */
[----:B------:R-:W-:-:S13]  /*0220*/  ISETP.GE.AND P0, PT, R16, R10, PT ;  /* 0x0000000a1000720c */ /* 0x000fda0003f06270 */
[----:B------:R-:W-:Y:S05]  /*0230*/  @P0 BRA `(.L_x_3) ;  /* 0x0000000400280947 */ /* 0x000fea0003800000 */
[----:B------:R-:W-:Y:S01]  /*0240*/  IADD3 R12, PT, PT, R3, -R10, -R9 ;  /* 0x8000000a030c7210 */ /* 0x000fe20007ffe809 */
[----:B------:R-:W-:Y:S01]  /*0250*/  IMAD.MOV.U32 R17, RZ, RZ, R8 ;  /* 0x000000ffff117224 */ /* 0x000fe200078e0008 */
[----:B------:R-:W-:Y:S02]  /*0260*/  IADD3 R11, PT, PT, R10, R9, -R3 ;  /* 0x000000090a0b7210 */ /* 0x000fe40007ffe803 */
[----:B------:R-:W-:Y:S02]  /*0270*/  ISETP.GT.U32.AND P1, PT, R12, -0x8, PT ;  /* 0xfffffff80c00780c */ /* 0x000fe40003f24070 */
[----:B------:R-:W-:-:S04]  /*0280*/  LOP3.LUT R18, R11, 0x7, RZ, 0xc0, !PT ;  /* 0x000000070b127812 */ /* 0x000fc800078ec0ff */
[----:B------:R-:W-:-:S07]  /*0290*/  ISETP.NE.AND P0, PT, R18, RZ, PT ;  /* 0x000000ff1200720c */ /* 0x000fce0003f05270 */
[----:B------:R-:W-:Y:S06]  /*02a0*/  @P1 BRA `(.L_x_4) ;  /* 0x0000000000741947 */ /* 0x000fec0003800000 */
[----:B------:R-:W-:Y:S01]  /*02b0*/  LOP3.LUT R12, R11, 0xfffffff8, RZ, 0xc0, !PT ;  /* 0xfffffff80b0c7812 */ /* 0x000fe200078ec0ff */
[----:B------:R-:W-:Y:S01]  /*02c0*/  IMAD.MOV.U32 R17, RZ, RZ, R8 ;  /* 0x000000ffff117224 */ /* 0x000fe200078e0008 */
[----:B------:R-:W-:-:S03]  /*02d0*/  LEA R14, R16, UR6, 0x2 ;  /* 0x00000006100e7c11 */ /* 0x000fc6000f8e10ff */
[----:B------:R-:W-:Y:S02]  /*02e0*/  IMAD R15, R4, R5, R12 ;  /* 0x00000005040f7224 */ /* 0x000fe400078e020c */
[----:B------:R-:W-:Y:S02]  /*02f0*/  VIADD R14, R14, 0x10 ;  /* 0x000000100e0e7836 */ /* 0x000fe40000000000 */
[----:B------:R-:W-:-:S07]  /*0300*/  IMAD.IADD R15, R15, 0x1, -R8 ;  /* 0x000000010f0f7824 */ /* 0x000fce00078e0a08 */
.L_x_5:
[----:B-1----:R-:W0:Y:S01]  /*0310*/  LDS R19, [R14+-0x10] ;  /* 0xfffff0000e137984 */ /* 0x002e220000000800 */
[----:B------:R-:W-:-:S03]  /*0320*/  IMAD.WIDE R12, R17, 0x4, R22 ;  /* 0x00000004110c7825 */ /* 0x000fc600078e0216 */
[----:B------:R-:W1:Y:S01]  /*0330*/  LDS R21, [R14+-0xc] ;  /* 0xfffff4000e157984 */ /* 0x000e620000000800 */
[----:B------:R-:W-:Y:S02]  /*0340*/  VIADD R15, R15, 0xfffffff8 ;  /* 0xfffffff80f0f7836 */ /* 0x000fe40000000000 */
[----:B------:R-:W-:Y:S01]  /*0350*/  VIADD R16, R16, 0x8 ;  /* 0x0000000810107836 */ /* 0x000fe20000000000 */
[----:B------:R-:W2:Y:S01]  /*0360*/  LDS R27, [R14+-0x8] ;  /* 0xfffff8000e1b7984 */ /* 0x000ea20000000800 */
[----:B------:R-:W-:Y:S01]  /*0370*/  VIADD R17, R17, 0x8 ;  /* 0x0000000811117836 */ /* 0x000fe20000000000 */
[----:B------:R-:W-:Y:S02]  /*0380*/  ISETP.NE.AND P1, PT, R15, RZ, PT ;  /* 0x000000ff0f00720c */ /* 0x000fe40003f25270 */
[----:B------:R-:W3:Y:S04]  /*0390*/  LDS R29, [R14+-0x4] ;  /* 0xfffffc000e1d7984 */ /* 0x000ee80000000800 */
[----:B------:R-:W4:Y:S04]  /*03a0*/  LDS R20, [R14] ;  /* 0x000000000e147984 */ /* 0x000f280000000800 */
[----:B------:R-:W5:Y:S04]  /*03b0*/  LDS R26, [R14+0x4] ;  /* 0x000004000e1a7984 */ /* 0x000f680000000800 */
[----:B------:R-:W5:Y:S04]  /*03c0*/  LDS R28, [R14+0x8] ;  /* 0x000008000e1c7984 */ /* 0x000f680000000800 */
[----:B0-----:R-:W-:Y:S04]  /*03d0*/  STG.E desc[UR8][R12.64+-0x10], R19 ;  /* 0xfffff0130c007986 */ /* 0x001fe8000c101908 */
[----:B------:R0:W5:Y:S04]  /*03e0*/  LDS R19, [R14+0xc] ;  /* 0x00000c000e137984 */ /* 0x0001680000000800 */
[----:B-1----:R1:W-:Y:S04]  /*03f0*/  STG.E desc[UR8][R12.64+-0xc], R21 ;  /* 0xfffff4150c007986 */ /* 0x0023e8000c101908 */
[----:B--2---:R1:W-:Y:S01]  /*0400*/  STG.E desc[UR8][R12.64+-0x8], R27 ;  /* 0xfffff81b0c007986 */ /* 0x0043e2000c101908 */
[----:B0-----:R-:W-:-:S03]  /*0410*/  VIADD R14, R14, 0x20 ;  /* 0x000000200e0e7836 */ /* 0x001fc60000000000 */
[----:B---3--:R1:W-:Y:S04]  /*0420*/  STG.E desc[UR8][R12.64+-0x4], R29 ;  /* 0xfffffc1d0c007986 */ /* 0x0083e8000c101908 */
[----:B----4-:R1:W-:Y:S04]  /*0430*/  STG.E desc[UR8][R12.64], R20 ;  /* 0x000000140c007986 */ /* 0x0103e8000c101908 */
[----:B-----5:R1:W-:Y:S04]  /*0440*/  STG.E desc[UR8][R12.64+0x4], R26 ;  /* 0x0000041a0c007986 */ /* 0x0203e8000c101908 */
[----:B------:R1:W-:Y:S04]  /*0450*/  STG.E desc[UR8][R12.64+0x8], R28 ;  /* 0x0000081c0c007986 */ /* 0x0003e8000c101908 */
[----:B------:R1:W-:Y:S01]  /*0460*/  STG.E desc[UR8][R12.64+0xc], R19 ;  /* 0x00000c130c007986 */ /* 0x0003e2000c101908 */
[----:B------:R-:W-:Y:S05]  /*0470*/  @P1 BRA `(.L_x_5) ;  /* 0xfffffffc00a41947 */ /* 0x000fea000383ffff */
.L_x_4:
[----:B------:R-:W-:Y:S05]  /*0480*/  @!P0 BRA `(.L_x_3) ;  /* 0x0000000000948947 */ /* 0x000fea0003800000 */
[----:B-1----:R-:W-:Y:S02]  /*0490*/  LOP3.LUT R12, R11, 0x3, RZ, 0xc0, !PT ;  /* 0x000000030b0c7812 */ /* 0x002fe400078ec0ff */
[----:B------:R-:W-:Y:S02]  /*04a0*/  ISETP.GE.U32.AND P0, PT, R18, 0x4, PT ;  /* 0x000000041200780c */ /* 0x000fe40003f06070 */
[----:B------:R-:W-:-:S05]  /*04b0*/  VIMNMX.U32 R12, PT, PT, R12, 0x2, PT ;  /* 0x000000020c0c7848 */ /* 0x000fca0003fe0000 */
[----:B------:R-:W-:-:S06]  /*04c0*/  IMAD.SHL.U32 R12, R12, 0x4, RZ ;  /* 0x000000040c0c7824 */ /* 0x000fcc00078e00ff */
[----:B------:R-:W0:Y:S01]  /*04d0*/  LDC R12, c[0x2][R12] ;  /* 0x008000000c0c7b82 */ /* 0x000e220000000800 */
[----:B------:R-:W-:Y:S05]  /*04e0*/  @!P0 BRA `(.L_x_6) ;  /* 0x0000000000348947 */ /* 0x000fea0003800000 */
[C---:B------:R-:W-:Y:S01]  /*04f0*/  LEA R18, R16.reuse, UR6, 0x2 ;  /* 0x0000000610127c11 */ /* 0x040fe2000f8e10ff */
[----:B------:R-:W1:Y:S01]  /*0500*/  LDC.64 R14, c[0x0][0x390] ;  /* 0x0000e400ff0e7b82 */ /* 0x000e620000000a00 */
[----:B------:R-:W-:-:S03]  /*0510*/  VIADD R16, R16, 0x4 ;  /* 0x0000000410107836 */ /* 0x000fc60000000000 */
[----:B------:R-:W2:Y:S04]  /*0520*/  LDS R19, [R18] ;  /* 0x0000000012137984 */ /* 0x000ea80000000800 */
[----:B------:R-:W3:Y:S04]  /*0530*/  LDS R21, [R18+0x4] ;  /* 0x0000040012157984 */ /* 0x000ee80000000800 */
[----:B------:R-:W4:Y:S04]  /*0540*/  LDS R27, [R18+0x8] ;  /* 0x00000800121b7984 */ /* 0x000f280000000800 */
[----:B------:R-:W5:Y:S01]  /*0550*/  LDS R29, [R18+0xc] ;  /* 0x00000c00121d7984 */ /* 0x000f620000000800 */
[----:B-1----:R-:W-:-:S04]  /*0560*/  IMAD.WIDE R14, R17, 0x4, R14 ;  /* 0x00000004110e7825 */ /* 0x002fc800078e020e */
[----:B------:R-:W-:Y:S01]  /*0570*/  VIADD R17, R17, 0x4 ;  /* 0x0000000411117836 */ /* 0x000fe20000000000 */
[----:B--2---:R1:W-:Y:S04]  /*0580*/  STG.E desc[UR8][R14.64], R19 ;  /* 0x000000130e007986 */ /* 0x0043e8000c101908 */
[----:B---3--:R1:W-:Y:S04]  /*0590*/  STG.E desc[UR8][R14.64+0x4], R21 ;  /* 0x000004150e007986 */ /* 0x0083e8000c101908 */
[----:B----4-:R1:W-:Y:S04]  /*05a0*/  STG.E desc[UR8][R14.64+0x8], R27 ;  /* 0x0000081b0e007986 */ /* 0x0103e8000c101908 */
[----:B-----5:R1:W-:Y:S02]  /*05b0*/  STG.E desc[UR8][R14.64+0xc], R29 ;  /* 0x00000c1d0e007986 */ /* 0x0203e4000c101908 */
.L_x_6:
[----:B0-----:R-:W-:-:S04]  /*05c0*/  SHF.R.S32.HI R13, RZ, 0x1f, R12 ;  /* 0x0000001fff0d7819 */ /* 0x001fc8000001140c */
.L_x_34:
[----:B------:R-:W-:Y:S05]  /*05d0*/  BRX R12 -0x5e0                                (*"BRANCH_TARGETS .L_x_3,.L_x_36,.L_x_37"*) ;  /* 0xfffffff80c887949 */ /* 0x000fea000383ffff */
.L_x_37:
[C---:B-1----:R-:W-:Y:S01]  /*05e0*/  LEA R14, R16.reuse, UR6, 0x2 ;  /* 0x00000006100e7c11 */ /* 0x042fe2000f8e10ff */
[----:B------:R-:W0:Y:S01]  /*05f0*/  LDC.64 R12, c[0x0][0x390] ;  /* 0x0000e400ff0c7b82 */ /* 0x000e220000000a00 */
[----:B------:R-:W-:-:S03]  /*0600*/  VIADD R16, R16, 0x2 ;  /* 0x0000000210107836 */ /* 0x000fc60000000000 */
[----:B------:R-:W1:Y:S04]  /*0610*/  LDS R15, [R14] ;  /* 0x000000000e0f7984 */ /* 0x000e680000000800 */
[----:B------:R-:W2:Y:S01]  /*0620*/  LDS R19, [R14+0x4] ;  /* 0x000004000e137984 */ /* 0x000ea20000000800 */
[----:B0-----:R-:W-:-:S04]  /*0630*/  IMAD.WIDE R12, R17, 0x4, R12 ;  /* 0x00000004110c7825 */ /* 0x001fc800078e020c */
[----:B------:R-:W-:Y:S01]  /*0640*/  VIADD R17, R17, 0x2 ;  /* 0x0000000211117836 */ /* 0x000fe20000000000 */
[----:B-1----:R0:W-:Y:S04]  /*0650*/  STG.E desc[UR8][R12.64], R15 ;  /* 0x0000000f0c007986 */ /* 0x0021e8000c101908 */
[----:B--2---:R0:W-:Y:S02]  /*0660*/  STG.E desc[UR8][R12.64+0x4], R19 ;  /* 0x000004130c007986 */ /* 0x0041e4000c101908 */
.L_x_36:
[----:B------:R-:W-:-:S04]  /*0670*/  LOP3.LUT R11, R11, 0x1, RZ, 0xc0, !PT ;  /* 0x000000010b0b7812 */ /* 0x000fc800078ec0ff */
[----:B------:R-:W-:-:S13]  /*0680*/  ISETP.NE.U32.AND P0, PT, R11, 0x1, PT ;  /* 0x000000010b00780c */ /* 0x000fda0003f05070 */
[----:B------:R-:W-:Y:S01]  /*0690*/  @!P0 LEA R16, R16, UR6, 0x2 ;  /* 0x0000000610108c11 */ /* 0x000fe2000f8e10ff */
[----:B0-----:R-:W0:Y:S04]  /*06a0*/  @!P0 LDC.64 R12, c[0x0][0x390] ;  /* 0x0000e400ff0c8b82 */ /* 0x001e280000000a00 */
[----:B------:R-:W2:Y:S01]  /*06b0*/  @!P0 LDS R11, [R16] ;  /* 0x00000000100b8984 */ /* 0x000ea20000000800 */
[----:B0-----:R-:W-:-:S05]  /*06c0*/  @!P0 IMAD.WIDE R12, R17, 0x4, R12 ;  /* 0x00000004110c8825 */ /* 0x001fca00078e020c */
[----:B--2---:R0:W-:Y:S02]  /*06d0*/  @!P0 STG.E desc[UR8][R12.64], R11 ;  /* 0x0000000b0c008986 */ /* 0x0041e4000c101908 */
.L_x_3:
[----:B------:R-:W-:-:S13]  /*06e0*/  ISETP.GE.AND P0, PT, R8, R10, PT ;  /* 0x0000000a0800720c */ /* 0x000fda0003f06270 */
[----:B------:R-:W-:Y:S05]  /*06f0*/  @P0 BRA `(.L_x_7) ;  /* 0x0000000400740947 */ /* 0x000fea0003800000 */
[----:B------:R-:W-:-:S04]  /*0700*/  IMAD.IADD R10, R9, 0x1, R10 ;  /* 0x00000001090a7824 */ /* 0x000fc800078e020a */
[C---:B01----:R-:W-:Y:S01]  /*0710*/  VIADD R12, R10.reuse, 0xffffffff ;  /* 0xffffffff0a0c7836 */ /* 0x043fe20000000000 */
[----:B------:R-:W-:-:S04]  /*0720*/  LOP3.LUT R11, R10, 0xf, RZ, 0xc0, !PT ;  /* 0x0000000f0a0b7812 */ /* 0x000fc800078ec0ff */
[----:B------:R-:W-:Y:S02]  /*0730*/  ISETP.GE.U32.AND P1, PT, R12, 0xf, PT ;  /* 0x0000000f0c00780c */ /* 0x000fe40003f26070 */
[----:B------:R-:W-:-:S11]  /*0740*/  ISETP.NE.AND P0, PT, R11, RZ, PT ;  /* 0x000000ff0b00720c */ /* 0x000fd60003f05270 */
[----:B------:R-:W-:Y:S05]  /*0750*/  @!P1 BRA `(.L_x_8) ;  /* 0x0000000000809947 */ /* 0x000fea0003800000 */
[----:B------:R-:W-:-:S07]  /*0760*/  LOP3.LUT R20, R10, 0xfffffff0, RZ, 0xc0, !PT ;  /* 0xfffffff00a147812 */ /* 0x000fce00078ec0ff */
.L_x_9:
[----:B0-----:R-:W0:Y:S02]  /*0770*/  LDC.64 R26, c[0x0][0x390] ;  /* 0x0000e400ff1a7b82 */ /* 0x001e240000000a00 */
[----:B0-----:R-:W-:-:S05]  /*0780*/  IMAD.WIDE R26, R8, 0x4, R26 ;  /* 0x00000004081a7825 */ /* 0x001fca00078e021a */
[----:B------:R-:W2:Y:S04]  /*0790*/  LDG.E R14, desc[UR8][R26.64] ;  /* 0x000000081a0e7981 */ /* 0x000ea8000c1e1900 */
[----:B------:R-:W2:Y:S01]  /*07a0*/  LDG.E R15, desc[UR8][R26.64+0x4] ;  /* 0x000004081a0f7981 */ /* 0x000ea2000c1e1900 */
[----:B------:R-:W-:-:S03]  /*07b0*/  LEA R21, R8, UR6, 0x2 ;  /* 0x0000000608157c11 */ /* 0x000fc6000f8e10ff */
[----:B------:R-:W3:Y:S04]  /*07c0*/  LDG.E R12, desc[UR8][R26.64+0x8] ;  /* 0x000008081a0c7981 */ /* 0x000ee8000c1e1900 */
[----:B------:R-:W3:Y:S04]  /*07d0*/  LDG.E R13, desc[UR8][R26.64+0xc] ;  /* 0x00000c081a0d7981 */ /* 0x000ee8000c1e1900 */
[----:B------:R-:W4:Y:S04]  /*07e0*/  LDG.E R16, desc[UR8][R26.64+0x18] ;  /* 0x000018081a107981 */ /* 0x000f28000c1e1900 */
[----:B------:R-:W4:Y:S04]  /*07f0*/  LDG.E R17, desc[UR8][R26.64+0x1c] ;  /* 0x00001c081a117981 */ /* 0x000f28000c1e1900 */
[----:B------:R-:W5:Y:S04]  /*0800*/  LDG.E R18, desc[UR8][R26.64+0x38] ;  /* 0x000038081a127981 */ /* 0x000f68000c1e1900 */
[----:B------:R-:W5:Y:S04]  /*0810*/  LDG.E R19, desc[UR8][R26.64+0x3c] ;  /* 0x00003c081a137981 */ /* 0x000f68000c1e1900 */
[----:B--2---:R0:W-:Y:S04]  /*0820*/  STS.64 [R21], R14 ;  /* 0x0000000e15007388 */ /* 0x0041e80000000a00 */
[----:B0-----:R-:W2:Y:S04]  /*0830*/  LDG.E R14, desc[UR8][R26.64+0x10] ;  /* 0x000010081a0e7981 */ /* 0x001ea8000c1e1900 */
[----:B------:R-:W2:Y:S04]  /*0840*/  LDG.E R15, desc[UR8][R26.64+0x14] ;  /* 0x000014081a0f7981 */ /* 0x000ea8000c1e1900 */
[----:B---3--:R0:W-:Y:S04]  /*0850*/  STS.64 [R21+0x8], R12 ;  /* 0x0000080c15007388 */ /* 0x0081e80000000a00 */
[----:B----4-:R1:W-:Y:S04]  /*0860*/  STS.64 [R21+0x18], R16 ;  /* 0x0000181015007388 */ /* 0x0103e80000000a00 */
[----:B0-----:R-:W3:Y:S04]  /*0870*/  LDG.E R12, desc[UR8][R26.64+0x20] ;  /* 0x000020081a0c7981 */ /* 0x001ee8000c1e1900 */
[----:B------:R-:W3:Y:S04]  /*0880*/  LDG.E R13, desc[UR8][R26.64+0x24] ;  /* 0x000024081a0d7981 */ /* 0x000ee8000c1e1900 */
[----:B-1----:R-:W4:Y:S04]  /*0890*/  LDG.E R16, desc[UR8][R26.64+0x30] ;  /* 0x000030081a107981 */ /* 0x002f28000c1e1900 */
[----:B------:R-:W4:Y:S04]  /*08a0*/  LDG.E R17, desc[UR8][R26.64+0x34] ;  /* 0x000034081a117981 */ /* 0x000f28000c1e1900 */
[----:B--2---:R0:W-:Y:S04]  /*08b0*/  STS.64 [R21+0x10], R14 ;  /* 0x0000100e15007388 */ /* 0x0041e80000000a00 */
[----:B0-----:R-:W2:Y:S04]  /*08c0*/  LDG.E R14, desc[UR8][R26.64+0x28] ;  /* 0x000028081a0e7981 */ /* 0x001ea8000c1e1900 */
[----:B------:R-:W2:Y:S01]  /*08d0*/  LDG.E R15, desc[UR8][R26.64+0x2c] ;  /* 0x00002c081a0f7981 */ /* 0x000ea2000c1e1900 */
[----:B------:R-:W-:-:S03]  /*08e0*/  VIADD R8, R8, 0x10 ;  /* 0x0000001008087836 */ /* 0x000fc60000000000 */
[----:B---3--:R0:W-:Y:S01]  /*08f0*/  STS.64 [R21+0x20], R12 ;  /* 0x0000200c15007388 */ /* 0x0081e20000000a00 */
[----:B------:R-:W-:-:S03]  /*0900*/  IMAD.IADD R29, R9, 0x1, R8 ;  /* 0x00000001091d7824 */ /* 0x000fc600078e0208 */
[----:B-----5:R0:W-:Y:S04]  /*0910*/  STS.64 [R21+0x38], R18 ;  /* 0x0000381215007388 */ /* 0x0201e80000000a00 */
[----:B----4-:R0:W-:Y:S01]  /*0920*/  STS.64 [R21+0x30], R16 ;  /* 0x0000301015007388 */ /* 0x0101e20000000a00 */
[----:B------:R-:W-:-:S03]  /*0930*/  ISETP.NE.AND P1, PT, R29, R20, PT ;  /* 0x000000141d00720c */ /* 0x000fc60003f25270 */
[----:B--2---:R0:W-:Y:S10]  /*0940*/  STS.64 [R21+0x28], R14 ;  /* 0x0000280e15007388 */ /* 0x0041f40000000a00 */
[----:B------:R-:W-:Y:S05]  /*0950*/  @P1 BRA `(.L_x_9) ;  /* 0xfffffffc00841947 */ /* 0x000fea000383ffff */
.L_x_8:
[----:B------:R-:W-:Y:S05]  /*0960*/  @!P0 BRA `(.L_x_7) ;  /* 0x0000000000d88947 */ /* 0x000fea0003800000 */
[----:B------:R-:W-:Y:S02]  /*0970*/  ISETP.GE.U32.AND P0, PT, R11, 0x8, PT ;  /* 0x000000080b00780c */ /* 0x000fe40003f06070 */
[----:B0-----:R-:W-:-:S04]  /*0980*/  LOP3.LUT R16, R10, 0x7, RZ, 0xc0, !PT ;  /* 0x000000070a107812 */ /* 0x001fc800078ec0ff */
[----:B------:R-:W-:-:S07]  /*0990*/  ISETP.NE.AND P1, PT, R16, RZ, PT ;  /* 0x000000ff1000720c */ /* 0x000fce0003f25270 */
[----:B------:R-:W-:Y:S06]  /*09a0*/  @!P0 BRA `(.L_x_10) ;  /* 0x0000000000508947 */ /* 0x000fec0003800000 */
[----:B------:R-:W0:Y:S02]  /*09b0*/  LDC.64 R12, c[0x0][0x390] ;  /* 0x0000e400ff0c7b82 */ /* 0x000e240000000a00 */
[----:B0-----:R-:W-:-:S05]  /*09c0*/  IMAD.WIDE R12, R8, 0x4, R12 ;  /* 0x00000004080c7825 */ /* 0x001fca00078e020c */
[----:B------:R-:W2:Y:S04]  /*09d0*/  LDG.E R9, desc[UR8][R12.64] ;  /* 0x000000080c097981 */ /* 0x000ea8000c1e1900 */
[----:B------:R-:W3:Y:S04]  /*09e0*/  LDG.E R11, desc[UR8][R12.64+0x4] ;  /* 0x000004080c0b7981 */ /* 0x000ee8000c1e1900 */
[----:B------:R-:W4:Y:S04]  /*09f0*/  LDG.E R15, desc[UR8][R12.64+0x8] ;  /* 0x000008080c0f7981 */ /* 0x000f28000c1e1900 */
[----:B------:R-:W5:Y:S04]  /*0a00*/  LDG.E R17, desc[UR8][R12.64+0xc] ;  /* 0x00000c080c117981 */ /* 0x000f68000c1e1900 */
[----:B------:R-:W5:Y:S04]  /*0a10*/  LDG.E R19, desc[UR8][R12.64+0x10] ;  /* 0x000010080c137981 */ /* 0x000f68000c1e1900 */
[----:B------:R-:W5:Y:S04]  /*0a20*/  LDG.E R21, desc[UR8][R12.64+0x14] ;  /* 0x000014080c157981 */ /* 0x000f68000c1e1900 */
[----:B------:R-:W5:Y:S04]  /*0a30*/  LDG.E R27, desc[UR8][R12.64+0x18] ;  /* 0x000018080c1b7981 */ /* 0x000f68000c1e1900 */
[----:B------:R-:W5:Y:S01]  /*0a40*/  LDG.E R29, desc[UR8][R12.64+0x1c] ;  /* 0x00001c080c1d7981 */ /* 0x000f62000c1e1900 */
[C---:B------:R-:W-:Y:S01]  /*0a50*/  LEA R14, R8.reuse, UR6, 0x2 ;  /* 0x00000006080e7c11 */ /* 0x040fe2000f8e10ff */
[----:B------:R-:W-:-:S04]  /*0a60*/  VIADD R8, R8, 0x8 ;  /* 0x0000000808087836 */ /* 0x000fc80000000000 */
[----:B--2---:R0:W-:Y:S04]  /*0a70*/  STS [R14], R9 ;  /* 0x000000090e007388 */ /* 0x0041e80000000800 */
[----:B---3--:R0:W-:Y:S04]  /*0a80*/  STS [R14+0x4], R11 ;  /* 0x0000040b0e007388 */ /* 0x0081e80000000800 */
[----:B----4-:R0:W-:Y:S04]  /*0a90*/  STS [R14+0x8], R15 ;  /* 0x0000080f0e007388 */ /* 0x0101e80000000800 */
[----:B-----5:R0:W-:Y:S04]  /*0aa0*/  STS [R14+0xc], R17 ;  /* 0x00000c110e007388 */ /* 0x0201e80000000800 */
[----:B------:R0:W-:Y:S04]  /*0ab0*/  STS [R14+0x10], R19 ;  /* 0x000010130e007388 */ /* 0x0001e80000000800 */
[----:B------:R0:W-:Y:S04]  /*0ac0*/  STS [R14+0x14], R21 ;  /* 0x000014150e007388 */ /* 0x0001e80000000800 */
[----:B------:R0:W-:Y:S04]  /*0ad0*/  STS [R14+0x18], R27 ;  /* 0x0000181b0e007388 */ /* 0x0001e80000000800 */
[----:B------:R0:W-:Y:S02]  /*0ae0*/  STS [R14+0x1c], R29 ;  /* 0x00001c1d0e007388 */ /* 0x0001e40000000800 */
.L_x_10:
[----:B------:R-:W-:Y:S05]  /*0af0*/  @!P1 BRA `(.L_x_7) ;  /* 0x0000000000749947 */ /* 0x000fea0003800000 */
[----:B------:R-:W-:Y:S02]  /*0b00*/  ISETP.GE.U32.AND P0, PT, R16, 0x4, PT ;  /* 0x000000041000780c */ /* 0x000fe40003f06070 */
[----:B------:R-:W-:-:S04]  /*0b10*/  LOP3.LUT R12, R10, 0x3, RZ, 0xc0, !PT ;  /* 0x000000030a0c7812 */ /* 0x000fc800078ec0ff */
[----:B------:R-:W-:-:S07]  /*0b20*/  ISETP.NE.AND P1, PT, R12, RZ, PT ;  /* 0x000000ff0c00720c */ /* 0x000fce0003f25270 */
[----:B------:R-:W-:Y:S06]  /*0b30*/  @!P0 BRA `(.L_x_11) ;  /* 0x0000000000308947 */ /* 0x000fec0003800000 */
[----:B0-----:R-:W0:Y:S02]  /*0b40*/  LDC.64 R10, c[0x0][0x390] ;  /* 0x0000e400ff0a7b82 */ /* 0x001e240000000a00 */
[----:B0-----:R-:W-:-:S05]  /*0b50*/  IMAD.WIDE R10, R8, 0x4, R10 ;  /* 0x00000004080a7825 */ /* 0x001fca00078e020a */
[----:B------:R-:W2:Y:S04]  /*0b60*/  LDG.E R9, desc[UR8][R10.64] ;  /* 0x000000080a097981 */ /* 0x000ea8000c1e1900 */
[----:B------:R-:W3:Y:S04]  /*0b70*/  LDG.E R13, desc[UR8][R10.64+0x4] ;  /* 0x000004080a0d7981 */ /* 0x000ee8000c1e1900 */
[----:B------:R-:W4:Y:S04]  /*0b80*/  LDG.E R15, desc[UR8][R10.64+0x8] ;  /* 0x000008080a0f7981 */ /* 0x000f28000c1e1900 */
[----:B------:R-:W5:Y:S01]  /*0b90*/  LDG.E R17, desc[UR8][R10.64+0xc] ;  /* 0x00000c080a117981 */ /* 0x000f62000c1e1900 */
[C---:B------:R-:W-:Y:S01]  /*0ba0*/  LEA R14, R8.reuse, UR6, 0x2 ;  /* 0x00000006080e7c11 */ /* 0x040fe2000f8e10ff */
[----:B------:R-:W-:-:S04]  /*0bb0*/  VIADD R8, R8, 0x4 ;  /* 0x0000000408087836 */ /* 0x000fc80000000000 */
[----:B--2---:R1:W-:Y:S04]  /*0bc0*/  STS [R14], R9 ;  /* 0x000000090e007388 */ /* 0x0043e80000000800 */
[----:B---3--:R1:W-:Y:S04]  /*0bd0*/  STS [R14+0x4], R13 ;  /* 0x0000040d0e007388 */ /* 0x0083e80000000800 */
[----:B----4-:R1:W-:Y:S04]  /*0be0*/  STS [R14+0x8], R15 ;  /* 0x0000080f0e007388 */ /* 0x0103e80000000800 */
[----:B-----5:R1:W-:Y:S02]  /*0bf0*/  STS [R14+0xc], R17 ;  /* 0x00000c110e007388 */ /* 0x0203e40000000800 */
.L_x_11:
[----:B------:R-:W-:Y:S05]  /*0c00*/  @!P1 BRA `(.L_x_7) ;  /* 0x0000000000309947 */ /* 0x000fea0003800000 */
[----:B0-----:R-:W0:Y:S02]  /*0c10*/  LDC.64 R10, c[0x0][0x390] ;  /* 0x0000e400ff0a7b82 */ /* 0x001e240000000a00 */
[----:B0-----:R-:W-:-:S05]  /*0c20*/  IMAD.WIDE R10, R8, 0x4, R10 ;  /* 0x00000004080a7825 */ /* 0x001fca00078e020a */
[----:B-1----:R-:W2:Y:S01]  /*0c30*/  LDG.E R9, desc[UR8][R10.64] ;  /* 0x000000080a097981 */ /* 0x002ea2000c1e1900 */
[----:B------:R-:W-:Y:S02]  /*0c40*/  LEA R14, R8, UR6, 0x2 ;  /* 0x00000006080e7c11 */ /* 0x000fe4000f8e10ff */
[----:B------:R-:W-:-:S03]  /*0c50*/  ISETP.NE.AND P0, PT, R12, 0x1, PT ;  /* 0x000000010c00780c */ /* 0x000fc60003f05270 */
[----:B--2---:R2:W-:Y:S10]  /*0c60*/  STS [R14], R9 ;  /* 0x000000090e007388 */ /* 0x0045f40000000800 */
[----:B------:R-:W-:Y:S05]  /*0c70*/  @!P0 BRA `(.L_x_7) ;  /* 0x0000000000148947 */ /* 0x000fea0003800000 */
[----:B------:R-:W-:Y:S01]  /*0c80*/  ISETP.NE.AND P0, PT, R12, 0x2, PT ;  /* 0x000000020c00780c */ /* 0x000fe20003f05270 */
[----:B------:R-:W3:-:S12]  /*0c90*/  LDG.E R8, desc[UR8][R10.64+0x4] ;  /* 0x000004080a087981 */ /* 0x000ed8000c1e1900 */
[----:B--2---:R-:W2:Y:S04]  /*0ca0*/  @P0 LDG.E R9, desc[UR8][R10.64+0x8] ;  /* 0x000008080a090981 */ /* 0x004ea8000c1e1900 */
[----:B---3--:R3:W-:Y:S04]  /*0cb0*/  STS [R14+0x4], R8 ;  /* 0x000004080e007388 */ /* 0x0087e80000000800 */
[----:B--2---:R3:W-:Y:S02]  /*0cc0*/  @P0 STS [R14+0x8], R9 ;  /* 0x000008090e000388 */ /* 0x0047e40000000800 */
.L_x_7:
[----:B---3--:R-:W-:-:S05]  /*0cd0*/  IMAD.IADD R8, R6, 0x1, R3 ;  /* 0x0000000106087824 */ /* 0x008fca00078e0203 */
[----:B------:R-:W-:-:S13]  /*0ce0*/  ISETP.GT.AND P0, PT, R8, R7, PT ;  /* 0x000000070800720c */ /* 0x000fda0003f04270 */
[----:B------:R-:W-:Y:S05]  /*0cf0*/  @P0 BRA `(.L_x_12) ;  /* 0x0000001000500947 */ /* 0x000fea0003800000 */
[----:B------:R-:W-:Y:S01]  /*0d00*/  VIADD R5, R5, 0x1 ;  /* 0x0000000105057836 */ /* 0x000fe20000000000 */
[----:B------:R-:W-:Y:S06]  /*0d10*/  BRA `(.L_x_13) ;  /* 0xfffffff4001c7947 */ /* 0x000fec000383ffff */
.L_x_2:
[----:B------:R-:W-:Y:S01]  /*0d20*/  IMAD.MOV.U32 R5, RZ, RZ, RZ ;  /* 0x000000ffff057224 */ /* 0x000fe200078e00ff */
[----:B------:R-:W-:-:S06]  /*0d30*/  UMOV UR4, URZ ;  /* 0x000000ff00047c82 */ /* 0x000fcc0008000000 */
.L_x_31:
[----:B0-----:R-:W0:Y:S01]  /*0d40*/  LDC R6, c[0x0][0x3a0] ;  /* 0x0000e800ff067b82 */ /* 0x001e220000000800 */
[--C-:B-1----:R-:W-:Y:S02]  /*0d50*/  IMAD.IADD R19, R5, 0x1, R3.reuse ;  /* 0x0000000105137824 */ /* 0x102fe400078e0203 */
[----:B------:R-:W-:Y:S02]  /*0d60*/  IMAD.MOV R12, RZ, RZ, -R4 ;  /* 0x000000ffff0c7224 */ /* 0x000fe400078e0a04 */
[----:B------:R-:W-:Y:S02]  /*0d70*/  IMAD.IADD R17, R19, 0x1, R3 ;  /* 0x0000000113117824 */ /* 0x000fe400078e0203 */
[----:B---34-:R-:W-:Y:S01]  /*0d80*/  IMAD.MOV.U32 R11, RZ, RZ, R19 ;  /* 0x000000ffff0b7224 */ /* 0x018fe200078e0013 */
[----:B--2---:R-:W1:Y:S02]  /*0d90*/  LDC.64 R8, c[0x0][0x390] ;  /* 0x0000e400ff087b82 */ /* 0x004e640000000a00 */
[----:B0-----:R-:W-:Y:S01]  /*0da0*/  ISETP.GT.AND P0, PT, R17, R6, PT ;  /* 0x000000061100720c */ /* 0x001fe20003f04270 */
[----:B------:R-:W-:-:S03]  /*0db0*/  IMAD.MOV.U32 R6, RZ, RZ, R5 ;  /* 0x000000ffff067224 */ /* 0x000fc600078e0005 */
[----:B------:R-:W-:Y:S01]  /*0dc0*/  SEL R18, R2, R17, P0 ;  /* 0x0000001102127207 */ /* 0x000fe20000000000 */
[----:B------:R-:W-:-:S03]  /*0dd0*/  IMAD.MOV.U32 R13, RZ, RZ, R6 ;  /* 0x000000ffff0d7224 */ /* 0x000fc600078e0006 */
[----:B------:R-:W-:-:S13]  /*0de0*/  ISETP.GE.AND P0, PT, R19, R18, PT ;  /* 0x000000121300720c */ /* 0x000fda0003f06270 */
[----:B-1----:R-:W-:Y:S05]  /*0df0*/  @P0 BRA `(.L_x_14) ;  /* 0x0000000000380947 */ /* 0x002fea0003800000 */
.L_x_15:
[----:B------:R-:W-:Y:S01]  /*0e00*/  LEA R7, R6, UR6, 0x2 ;  /* 0x0000000606077c11 */ /* 0x000fe2000f8e10ff */
[----:B------:R-:W-:Y:S01]  /*0e10*/  IMAD.WIDE.U32 R14, R13, 0x4, R8 ;  /* 0x000000040d0e7825 */ /* 0x000fe200078e0008 */
[----:B------:R-:W-:-:S03]  /*0e20*/  LEA R10, R11, UR6, 0x2 ;  /* 0x000000060b0a7c11 */ /* 0x000fc6000f8e10ff */
[----:B------:R-:W-:Y:S01]  /*0e30*/  VIADD R13, R13, 0x1 ;  /* 0x000000010d0d7836 */ /* 0x000fe20000000000 */
[----:B------:R-:W-:Y:S04]  /*0e40*/  LDS R7, [R7] ;  /* 0x0000000007077984 */ /* 0x000fe80000000800 */
[----:B------:R-:W0:Y:S02]  /*0e50*/  LDS R10, [R10] ;  /* 0x000000000a0a7984 */ /* 0x000e240000000800 */
[----:B0-----:R-:W-:-:S13]  /*0e60*/  ISETP.GT.AND P0, PT, R7, R10, PT ;  /* 0x0000000a0700720c */ /* 0x001fda0003f04270 */
[----:B------:R-:W-:Y:S01]  /*0e70*/  @P0 VIADD R11, R11, 0x1 ;  /* 0x000000010b0b0836 */ /* 0x000fe20000000000 */
[----:B------:R0:W-:Y:S01]  /*0e80*/  @!P0 STG.E desc[UR8][R14.64], R7 ;  /* 0x000000070e008986 */ /* 0x0001e2000c101908 */
[----:B------:R-:W-:-:S03]  /*0e90*/  @!P0 VIADD R6, R6, 0x1 ;  /* 0x0000000106068836 */ /* 0x000fc60000000000 */
[----:B------:R0:W-:Y:S01]  /*0ea0*/  @P0 STG.E desc[UR8][R14.64], R10 ;  /* 0x0000000a0e000986 */ /* 0x0001e2000c101908 */
[----:B------:R-:W-:Y:S02]  /*0eb0*/  ISETP.GE.AND P0, PT, R11, R18, PT ;  /* 0x000000120b00720c */ /* 0x000fe40003f06270 */
[----:B------:R-:W-:-:S13]  /*0ec0*/  ISETP.LT.AND P1, PT, R6, R19, PT ;  /* 0x000000130600720c */ /* 0x000fda0003f21270 */
[----:B0-----:R-:W-:Y:S05]  /*0ed0*/  @!P0 BRA P1, `(.L_x_15) ;  /* 0xfffffffc00c88947 */ /* 0x001fea000083ffff */
.L_x_14:
[----:B------:R-:W-:Y:S01]  /*0ee0*/  ISETP.GE.AND P0, PT, R6, R19, PT ;  /* 0x000000130600720c */ /* 0x000fe20003f06270 */
[----:B------:R-:W-:Y:S02]  /*0ef0*/  IMAD R7, R12, UR4, RZ ;  /* 0x000000040c077c24 */ /* 0x000fe4000f8e02ff */
[----:B------:R-:W-:Y:S02]  /*0f00*/  IMAD.MOV.U32 R21, RZ, RZ, R5 ;  /* 0x000000ffff157224 */ /* 0x000fe400078e0005 */
[----:B------:R-:W-:-:S08]  /*0f10*/  IMAD.MOV.U32 R5, RZ, RZ, R17 ;  /* 0x000000ffff057224 */ /* 0x000fd000078e0011 */
[----:B------:R-:W-:Y:S05]  /*0f20*/  @P0 BRA `(.L_x_16) ;  /* 0x0000000400180947 */ /* 0x000fea0003800000 */
[----:B------:R-:W-:Y:S02]  /*0f30*/  IMAD.IADD R8, R6, 0x1, -R19 ;  /* 0x0000000106087824 */ /* 0x000fe400078e0a13 */
[----:B------:R-:W-:-:S03]  /*0f40*/  IMAD.IADD R10, R19, 0x1, -R6 ;  /* 0x00000001130a7824 */ /* 0x000fc600078e0a06 */
[----:B------:R-:W-:Y:S02]  /*0f50*/  ISETP.GT.U32.AND P1, PT, R8, -0x8, PT ;  /* 0xfffffff80800780c */ /* 0x000fe40003f24070 */
[----:B------:R-:W-:-:S04]  /*0f60*/  LOP3.LUT R20, R10, 0x7, RZ, 0xc0, !PT ;  /* 0x000000070a147812 */ /* 0x000fc800078ec0ff */
[----:B------:R-:W-:-:S07]  /*0f70*/  ISETP.NE.AND P0, PT, R20, RZ, PT ;  /* 0x000000ff1400720c */ /* 0x000fce0003f05270 */
[----:B------:R-:W-:Y:S06]  /*0f80*/  @P1 BRA `(.L_x_17) ;  /* 0x0000000000681947 */ /* 0x000fec0003800000 */
[----:B------:R-:W-:Y:S01]  /*0f90*/  LOP3.LUT R16, R10, 0xfffffff8, RZ, 0xc0, !PT ;  /* 0xfffffff80a107812 */ /* 0x000fe200078ec0ff */
[----:B------:R-:W-:-:S06]  /*0fa0*/  UMOV UR5, URZ ;  /* 0x000000ff00057c82 */ /* 0x000fcc0008000000 */
.L_x_18:
[C---:B------:R-:W-:Y:S01]  /*0fb0*/  LEA R12, R6.reuse, UR6, 0x2 ;  /* 0x00000006060c7c11 */ /* 0x040fe2000f8e10ff */
[----:B-1----:R-:W0:Y:S01]  /*0fc0*/  LDC.64 R8, c[0x0][0x390] ;  /* 0x0000e400ff087b82 */ /* 0x002e220000000a00 */
[----:B------:R-:W-:Y:S01]  /*0fd0*/  UIADD3 UR5, UPT, UPT, UR5, 0x8, URZ ;  /* 0x0000000805057890 */ /* 0x000fe2000fffe0ff */
[----:B------:R-:W-:Y:S02]  /*0fe0*/  VIADD R6, R6, 0x8 ;  /* 0x0000000806067836 */ /* 0x000fe40000000000 */
[----:B------:R-:W1:Y:S03]  /*0ff0*/  LDS R15, [R12] ;  /* 0x000000000c0f7984 */ /* 0x000e660000000800 */
[----:B------:R-:W-:Y:S01]  /*1000*/  ISETP.NE.AND P1, PT, R16, UR5, PT ;  /* 0x0000000510007c0c */ /* 0x000fe2000bf25270 */
[----:B------:R-:W2:Y:S04]  /*1010*/  LDS R17, [R12+0x4] ;  /* 0x000004000c117984 */ /* 0x000ea80000000800 */
[----:B------:R-:W3:Y:S04]  /*1020*/  LDS R19, [R12+0x8] ;  /* 0x000008000c137984 */ /* 0x000ee80000000800 */
[----:B------:R-:W4:Y:S04]  /*1030*/  LDS R27, [R12+0xc] ;  /* 0x00000c000c1b7984 */ /* 0x000f280000000800 */
[----:B------:R-:W5:Y:S04]  /*1040*/  LDS R29, [R12+0x10] ;  /* 0x000010000c1d7984 */ /* 0x000f680000000800 */
[----:B------:R-:W5:Y:S01]  /*1050*/  LDS R14, [R12+0x14] ;  /* 0x000014000c0e7984 */ /* 0x000f620000000800 */
[----:B0-----:R-:W-:-:S03]  /*1060*/  IMAD.WIDE R8, R13, 0x4, R8 ;  /* 0x000000040d087825 */ /* 0x001fc600078e0208 */
[----:B------:R-:W0:Y:S01]  /*1070*/  LDS R26, [R12+0x18] ;  /* 0x000018000c1a7984 */ /* 0x000e220000000800 */
[----:B------:R-:W-:-:S03]  /*1080*/  VIADD R13, R13, 0x8 ;  /* 0x000000080d0d7836 */ /* 0x000fc60000000000 */
[----:B------:R-:W0:Y:S04]  /*1090*/  LDS R28, [R12+0x1c] ;  /* 0x00001c000c1c7984 */ /* 0x000e280000000800 */
[----:B-1----:R1:W-:Y:S04]  /*10a0*/  STG.E desc[UR8][R8.64], R15 ;  /* 0x0000000f08007986 */ /* 0x0023e8000c101908 */
[----:B--2---:R1:W-:Y:S04]  /*10b0*/  STG.E desc[UR8][R8.64+0x4], R17 ;  /* 0x0000041108007986 */ /* 0x0043e8000c101908 */
[----:B---3--:R1:W-:Y:S04]  /*10c0*/  STG.E desc[UR8][R8.64+0x8], R19 ;  /* 0x0000081308007986 */ /* 0x0083e8000c101908 */
[----:B----4-:R1:W-:Y:S04]  /*10d0*/  STG.E desc[UR8][R8.64+0xc], R27 ;  /* 0x00000c1b08007986 */ /* 0x0103e8000c101908 */
[----:B-----5:R1:W-:Y:S04]  /*10e0*/  STG.E desc[UR8][R8.64+0x10], R29 ;  /* 0x0000101d08007986 */ /* 0x0203e8000c101908 */
[----:B------:R1:W-:Y:S04]  /*10f0*/  STG.E desc[UR8][R8.64+0x14], R14 ;  /* 0x0000140e08007986 */ /* 0x0003e8000c101908 */
[----:B0-----:R1:W-:Y:S04]  /*1100*/  STG.E desc[UR8][R8.64+0x18], R26 ;  /* 0x0000181a08007986 */ /* 0x0013e8000c101908 */
[----:B------:R1:W-:Y:S01]  /*1110*/  STG.E desc[UR8][R8.64+0x1c], R28 ;  /* 0x00001c1c08007986 */ /* 0x0003e2000c101908 */
[----:B------:R-:W-:Y:S05]  /*1120*/  @P1 BRA `(.L_x_18) ;  /* 0xfffffffc00a01947 */ /* 0x000fea000383ffff */
.L_x_17:
[----:B------:R-:W-:Y:S05]  /*1130*/  @!P0 BRA `(.L_x_16) ;  /* 0x0000000000948947 */ /* 0x000fea0003800000 */
[----:B------:R-:W-:Y:S02]  /*1140*/  ISETP.GE.U32.AND P0, PT, R20, 0x4, PT ;  /* 0x000000041400780c */ /* 0x000fe40003f06070 */
[----:B-1----:R-:W-:-:S04]  /*1150*/  LOP3.LUT R14, R10, 0x3, RZ, 0xc0, !PT ;  /* 0x000000030a0e7812 */ /* 0x002fc800078ec0ff */
[----:B------:R-:W-:-:S07]  /*1160*/  ISETP.NE.AND P1, PT, R14, RZ, PT ;  /* 0x000000ff0e00720c */ /* 0x000fce0003f25270 */
[----:B------:R-:W-:Y:S06]  /*1170*/  @!P0 BRA `(.L_x_19) ;  /* 0x0000000000348947 */ /* 0x000fec0003800000 */
[C---:B------:R-:W-:Y:S01]  /*1180*/  LEA R12, R6.reuse, UR6, 0x2 ;  /* 0x00000006060c7c11 */ /* 0x040fe2000f8e10ff */
[----:B------:R-:W0:Y:S01]  /*1190*/  LDC.64 R8, c[0x0][0x390] ;  /* 0x0000e400ff087b82 */ /* 0x000e220000000a00 */
[----:B------:R-:W-:-:S03]  /*11a0*/  VIADD R6, R6, 0x4 ;  /* 0x0000000406067836 */ /* 0x000fc60000000000 */
[----:B------:R-:W1:Y:S04]  /*11b0*/  LDS R15, [R12] ;  /* 0x000000000c0f7984 */ /* 0x000e680000000800 */
[----:B------:R-:W2:Y:S04]  /*11c0*/  LDS R17, [R12+0x4] ;  /* 0x000004000c117984 */ /* 0x000ea80000000800 */
[----:B------:R-:W3:Y:S04]  /*11d0*/  LDS R19, [R12+0x8] ;  /* 0x000008000c137984 */ /* 0x000ee80000000800 */
[----:B------:R-:W4:Y:S01]  /*11e0*/  LDS R27, [R12+0xc] ;  /* 0x00000c000c1b7984 */ /* 0x000f220000000800 */
[----:B0-----:R-:W-:-:S04]  /*11f0*/  IMAD.WIDE R8, R13, 0x4, R8 ;  /* 0x000000040d087825 */ /* 0x001fc800078e0208 */
[----:B------:R-:W-:Y:S01]  /*1200*/  VIADD R13, R13, 0x4 ;  /* 0x000000040d0d7836 */ /* 0x000fe20000000000 */
[----:B-1----:R0:W-:Y:S04]  /*1210*/  STG.E desc[UR8][R8.64], R15 ;  /* 0x0000000f08007986 */ /* 0x0021e8000c101908 */
[----:B--2---:R0:W-:Y:S04]  /*1220*/  STG.E desc[UR8][R8.64+0x4], R17 ;  /* 0x0000041108007986 */ /* 0x0041e8000c101908 */
[----:B---3--:R0:W-:Y:S04]  /*1230*/  STG.E desc[UR8][R8.64+0x8], R19 ;  /* 0x0000081308007986 */ /* 0x0081e8000c101908 */
[----:B----4-:R0:W-:Y:S02]  /*1240*/  STG.E desc[UR8][R8.64+0xc], R27 ;  /* 0x00000c1b08007986 */ /* 0x0101e4000c101908 */
.L_x_19:
[----:B------:R-:W-:Y:S05]  /*1250*/  @!P1 BRA `(.L_x_16) ;  /* 0x00000000004c9947 */ /* 0x000fea0003800000 */
[----:B------:R-:W-:Y:S02]  /*1260*/  ISETP.NE.AND P0, PT, R14, 0x1, PT ;  /* 0x000000010e00780c */ /* 0x000fe40003f05270 */
[----:B------:R-:W-:-:S04]  /*1270*/  LOP3.LUT R10, R10, 0x1, RZ, 0xc0, !PT ;  /* 0x000000010a0a7812 */ /* 0x000fc800078ec0ff */
[----:B------:R-:W-:-:S07]  /*1280*/  ISETP.NE.U32.AND P1, PT, R10, 0x1, PT ;  /* 0x000000010a00780c */ /* 0x000fce0003f25070 */
[----:B------:R-:W-:Y:S06]  /*1290*/  @!P0 BRA `(.L_x_20) ;  /* 0x0000000000248947 */ /* 0x000fec0003800000 */
[C---:B------:R-:W-:Y:S01]  /*12a0*/  LEA R10, R6.reuse, UR6, 0x2 ;  /* 0x00000006060a7c11 */ /* 0x040fe2000f8e10ff */
[----:B0-----:R-:W0:Y:S01]  /*12b0*/  LDC.64 R8, c[0x0][0x390] ;  /* 0x0000e400ff087b82 */ /* 0x001e220000000a00 */
[----:B------:R-:W-:-:S03]  /*12c0*/  VIADD R6, R6, 0x2 ;  /* 0x0000000206067836 */ /* 0x000fc60000000000 */
[----:B------:R-:W1:Y:S04]  /*12d0*/  LDS R15, [R10] ;  /* 0x000000000a0f7984 */ /* 0x000e680000000800 */
[----:B------:R-:W2:Y:S01]  /*12e0*/  LDS R17, [R10+0x4] ;  /* 0x000004000a117984 */ /* 0x000ea20000000800 */
[----:B0-----:R-:W-:-:S04]  /*12f0*/  IMAD.WIDE R8, R13, 0x4, R8 ;  /* 0x000000040d087825 */ /* 0x001fc800078e0208 */
[----:B------:R-:W-:Y:S01]  /*1300*/  VIADD R13, R13, 0x2 ;  /* 0x000000020d0d7836 */ /* 0x000fe20000000000 */
[----:B-1----:R1:W-:Y:S04]  /*1310*/  STG.E desc[UR8][R8.64], R15 ;  /* 0x0000000f08007986 */ /* 0x0023e8000c101908 */
[----:B--2---:R1:W-:Y:S02]  /*1320*/  STG.E desc[UR8][R8.64+0x4], R17 ;  /* 0x0000041108007986 */ /* 0x0043e4000c101908 */
.L_x_20:
[----:B------:R-:W-:Y:S01]  /*1330*/  @!P1 LEA R6, R6, UR6, 0x2 ;  /* 0x0000000606069c11 */ /* 0x000fe2000f8e10ff */
[----:B01----:R-:W0:Y:S04]  /*1340*/  @!P1 LDC.64 R8, c[0x0][0x390] ;  /* 0x0000e400ff089b82 */ /* 0x003e280000000a00 */
[----:B------:R-:W1:Y:S01]  /*1350*/  @!P1 LDS R15, [R6] ;  /* 0x00000000060f9984 */ /* 0x000e620000000800 */
[----:B0-----:R-:W-:-:S04]  /*1360*/  @!P1 IMAD.WIDE R8, R13, 0x4, R8 ;  /* 0x000000040d089825 */ /* 0x001fc800078e0208 */
[----:B------:R-:W-:Y:S01]  /*1370*/  @!P1 VIADD R13, R13, 0x1 ;  /* 0x000000010d0d9836 */ /* 0x000fe20000000000 */
[----:B-1----:R2:W-:Y:S06]  /*1380*/  @!P1 STG.E desc[UR8][R8.64], R15 ;  /* 0x0000000f08009986 */ /* 0x0025ec000c101908 */
.L_x_16:
[----:B------:R-:W-:-:S13]  /*1390*/  ISETP.GE.AND P0, PT, R11, R18, PT ;  /* 0x000000120b00720c */ /* 0x000fda0003f06270 */
[----:B------:R-:W-:Y:S05]  /*13a0*/  @P0 BRA `(.L_x_21) ;  /* 0x0000000400140947 */ /* 0x000fea0003800000 */
[----:B012---:R-:W-:Y:S02]  /*13b0*/  IMAD.IADD R8, R11, 0x1, -R18 ;  /* 0x000000010b087824 */ /* 0x007fe400078e0a12 */
[----:B------:R-:W-:-:S03]  /*13c0*/  IMAD.IADD R6, R18, 0x1, -R11 ;  /* 0x0000000112067824 */ /* 0x000fc600078e0a0b */
[----:B------:R-:W-:Y:S02]  /*13d0*/  ISETP.GT.U32.AND P1, PT, R8, -0x8, PT ;  /* 0xfffffff80800780c */ /* 0x000fe40003f24070 */
[----:B------:R-:W-:-:S04]  /*13e0*/  LOP3.LUT R28, R6, 0x7, RZ, 0xc0, !PT ;  /* 0x00000007061c7812 */ /* 0x000fc800078ec0ff */
[----:B------:R-:W-:-:S07]  /*13f0*/  ISETP.NE.AND P0, PT, R28, RZ, PT ;  /* 0x000000ff1c00720c */ /* 0x000fce0003f05270 */
[----:B------:R-:W-:Y:S06]  /*1400*/  @P1 BRA `(.L_x_22) ;  /* 0x0000000000681947 */ /* 0x000fec0003800000 */
[----:B------:R-:W0:Y:S01]  /*1410*/  LDC.64 R8, c[0x0][0x390] ;  /* 0x0000e400ff087b82 */ /* 0x000e220000000a00 */
[----:B------:R-:W-:Y:S01]  /*1420*/  LOP3.LUT R26, R6, 0xfffffff8, RZ, 0xc0, !PT ;  /* 0xfffffff8061a7812 */ /* 0x000fe200078ec0ff */
[----:B------:R-:W-:-:S06]  /*1430*/  UMOV UR5, URZ ;  /* 0x000000ff00057c82 */ /* 0x000fcc0008000000 */
.L_x_23:
[----:B------:R-:W-:Y:S01]  /*1440*/  LEA R10, R11, UR6, 0x2 ;  /* 0x000000060b0a7c11 */ /* 0x000fe2000f8e10ff */
[----:B01----:R-:W-:Y:S01]  /*1450*/  IMAD.WIDE R14, R13, 0x4, R8 ;  /* 0x000000040d0e7825 */ /* 0x003fe200078e0208 */
[----:B------:R-:W-:-:S03]  /*1460*/  UIADD3 UR5, UPT, UPT, UR5, 0x8, URZ ;  /* 0x0000000805057890 */ /* 0x000fc6000fffe0ff */
[----:B------:R-:W0:Y:S01]  /*1470*/  LDS R17, [R10] ;  /* 0x000000000a117984 */ /* 0x000e220000000800 */
[----:B------:R-:W-:Y:S02]  /*1480*/  VIADD R11, R11, 0x8 ;  /* 0x000000080b0b7836 */ /* 0x000fe40000000000 */
[----:B------:R-:W-:Y:S01]  /*1490*/  ISETP.NE.AND P1, PT, R26, UR5, PT ;  /* 0x000000051a007c0c */ /* 0x000fe2000bf25270 */
[----:B------:R-:W1:Y:S01]  /*14a0*/  LDS R19, [R10+0x4] ;  /* 0x000004000a137984 */ /* 0x000e620000000800 */
[----:B------:R-:W-:-:S03]  /*14b0*/  VIADD R13, R13, 0x8 ;  /* 0x000000080d0d7836 */ /* 0x000fc60000000000 */
[----:B------:R-:W2:Y:S04]  /*14c0*/  LDS R27, [R10+0x8] ;  /* 0x000008000a1b7984 */ /* 0x000ea80000000800 */
[----:B------:R-:W3:Y:S04]  /*14d0*/  LDS R29, [R10+0xc] ;  /* 0x00000c000a1d7984 */ /* 0x000ee80000000800 */
[----:B------:R-:W4:Y:S04]  /*14e0*/  LDS R12, [R10+0x10] ;  /* 0x000010000a0c7984 */ /* 0x000f280000000800 */
[----:B------:R-:W5:Y:S04]  /*14f0*/  LDS R16, [R10+0x14] ;  /* 0x000014000a107984 */ /* 0x000f680000000800 */
[----:B------:R-:W5:Y:S04]  /*1500*/  LDS R20, [R10+0x18] ;  /* 0x000018000a147984 */ /* 0x000f680000000800 */
[----:B0-----:R-:W-:Y:S04]  /*1510*/  STG.E desc[UR8][R14.64], R17 ;  /* 0x000000110e007986 */ /* 0x001fe8000c101908 */
[----:B------:R-:W0:Y:S04]  /*1520*/  LDS R17, [R10+0x1c] ;  /* 0x00001c000a117984 */ /* 0x000e280000000800 */
[----:B-1----:R1:W-:Y:S04]  /*1530*/  STG.E desc[UR8][R14.64+0x4], R19 ;  /* 0x000004130e007986 */ /* 0x0023e8000c101908 */
[----:B--2---:R1:W-:Y:S04]  /*1540*/  STG.E desc[UR8][R14.64+0x8], R27 ;  /* 0x0000081b0e007986 */ /* 0x0043e8000c101908 */
[----:B---3--:R1:W-:Y:S04]  /*1550*/  STG.E desc[UR8][R14.64+0xc], R29 ;  /* 0x00000c1d0e007986 */ /* 0x0083e8000c101908 */
[----:B----4-:R1:W-:Y:S04]  /*1560*/  STG.E desc[UR8][R14.64+0x10], R12 ;  /* 0x0000100c0e007986 */ /* 0x0103e8000c101908 */
[----:B-----5:R1:W-:Y:S04]  /*1570*/  STG.E desc[UR8][R14.64+0x14], R16 ;  /* 0x000014100e007986 */ /* 0x0203e8000c101908 */
[----:B------:R1:W-:Y:S04]  /*1580*/  STG.E desc[UR8][R14.64+0x18], R20 ;  /* 0x000018140e007986 */ /* 0x0003e8000c101908 */
[----:B0-----:R1:W-:Y:S01]  /*1590*/  STG.E desc[UR8][R14.64+0x1c], R17 ;  /* 0x00001c110e007986 */ /* 0x0013e2000c101908 */
[----:B------:R-:W-:Y:S05]  /*15a0*/  @P1 BRA `(.L_x_23) ;  /* 0xfffffffc00a41947 */ /* 0x000fea000383ffff */
.L_x_22:
        /* <DEDUP_REMOVED lines=18> */
.L_x_24:
        /* <DEDUP_REMOVED lines=14> */
.L_x_25:
[----:B------:R-:W-:Y:S01]  /*17b0*/  @!P1 LEA R11, R11, UR6, 0x2 ;  /* 0x000000060b0b9c11 */ /* 0x000fe2000f8e10ff */
[----:B01----:R-:W0:Y:S05]  /*17c0*/  @!P1 LDC.64 R8, c[0x0][0x390] ;  /* 0x0000e400ff089b82 */ /* 0x003e2a0000000a00 */
[----:B------:R-:W1:Y:S01]  /*17d0*/  @!P1 LDS R11, [R11] ;  /* 0x000000000b0b9984 */ /* 0x000e620000000800 */
[----:B0-----:R-:W-:-:S05]  /*17e0*/  @!P1 IMAD.WIDE R8, R13, 0x4, R8 ;  /* 0x000000040d089825 */ /* 0x001fca00078e0208 */
[----:B-1----:R3:W-:Y:S02]  /*17f0*/  @!P1 STG.E desc[UR8][R8.64], R11 ;  /* 0x0000000b08009986 */ /* 0x0027e4000c101908 */
.L_x_21:
[----:B------:R-:W-:-:S13]  /*1800*/  ISETP.GE.AND P0, PT, R21, R18, PT ;  /* 0x000000121500720c */ /* 0x000fda0003f06270 */
[----:B------:R-:W-:Y:S05]  /*1810*/  @P0 BRA `(.L_x_26) ;  /* 0x0000000400740947 */ /* 0x000fea0003800000 */
[----:B------:R-:W-:-:S04]  /*1820*/  IMAD.IADD R18, R7, 0x1, R18 ;  /* 0x0000000107127824 */ /* 0x000fc800078e0212 */
[C---:B------:R-:W-:Y:S01]  /*1830*/  VIADD R6, R18.reuse, 0xffffffff ;  /* 0xffffffff12067836 */ /* 0x040fe20000000000 */
[----:B01----:R-:W-:-:S04]  /*1840*/  LOP3.LUT R19, R18, 0xf, RZ, 0xc0, !PT ;  /* 0x0000000f12137812 */ /* 0x003fc800078ec0ff */
[----:B------:R-:W-:Y:S02]  /*1850*/  ISETP.GE.U32.AND P1, PT, R6, 0xf, PT ;  /* 0x0000000f0600780c */ /* 0x000fe40003f26070 */
[----:B------:R-:W-:-:S11]  /*1860*/  ISETP.NE.AND P0, PT, R19, RZ, PT ;  /* 0x000000ff1300720c */ /* 0x000fd60003f05270 */
[----:B------:R-:W-:Y:S05]  /*1870*/  @!P1 BRA `(.L_x_27) ;  /* 0x0000000000809947 */ /* 0x000fea0003800000 */
[----:B------:R-:W-:-:S07]  /*1880*/  LOP3.LUT R6, R18, 0xfffffff0, RZ, 0xc0, !PT ;  /* 0xfffffff012067812 */ /* 0x000fce00078ec0ff */
.L_x_28:
[----:B0-----:R-:W0:Y:S02]  /*1890*/  LDC.64 R26, c[0x0][0x390] ;  /* 0x0000e400ff1a7b82 */ /* 0x001e240000000a00 */
[----:B0-----:R-:W-:-:S05]  /*18a0*/  IMAD.WIDE.U32 R26, R21, 0x4, R26 ;  /* 0x00000004151a7825 */ /* 0x001fca00078e001a */
[----:B------:R-:W4:Y:S04]  /*18b0*/  LDG.E R12, desc[UR8][R26.64] ;  /* 0x000000081a0c7981 */ /* 0x000f28000c1e1900 */
[----:B------:R-:W4:Y:S04]  /*18c0*/  LDG.E R13, desc[UR8][R26.64+0x4] ;  /* 0x000004081a0d7981 */ /* 0x000f28000c1e1900 */
[----:B------:R-:W5:Y:S04]  /*18d0*/  LDG.E R10, desc[UR8][R26.64+0x8] ;  /* 0x000008081a0a7981 */ /* 0x000f68000c1e1900 */
[----:B---3--:R-:W5:Y:S04]  /*18e0*/  LDG.E R11, desc[UR8][R26.64+0xc] ;  /* 0x00000c081a0b7981 */ /* 0x008f68000c1e1900 */
[----:B--2---:R-:W2:Y:S04]  /*18f0*/  LDG.E R8, desc[UR8][R26.64+0x10] ;  /* 0x000010081a087981 */ /* 0x004ea8000c1e1900 */
[----:B------:R-:W2:Y:S01]  /*1900*/  LDG.E R9, desc[UR8][R26.64+0x14] ;  /* 0x000014081a097981 */ /* 0x000ea2000c1e1900 */
[----:B------:R-:W-:-:S03]  /*1910*/  LEA R20, R21, UR6, 0x2 ;  /* 0x0000000615147c11 */ /* 0x000fc6000f8e10ff */
[----:B------:R-:W3:Y:S04]  /*1920*/  LDG.E R14, desc[UR8][R26.64+0x30] ;  /* 0x000030081a0e7981 */ /* 0x000ee8000c1e1900 */
[----:B------:R-:W3:Y:S04]  /*1930*/  LDG.E R15, desc[UR8][R26.64+0x34] ;  /* 0x000034081a0f7981 */ /* 0x000ee8000c1e1900 */
[----:B------:R-:W3:Y:S04]  /*1940*/  LDG.E R16, desc[UR8][R26.64+0x38] ;  /* 0x000038081a107981 */ /* 0x000ee8000c1e1900 */
[----:B------:R-:W3:Y:S04]  /*1950*/  LDG.E R17, desc[UR8][R26.64+0x3c] ;  /* 0x00003c081a117981 */ /* 0x000ee8000c1e1900 */
[----:B----4-:R0:W-:Y:S04]  /*1960*/  STS.64 [R20], R12 ;  /* 0x0000000c14007388 */ /* 0x0101e80000000a00 */
[----:B-----5:R1:W-:Y:S04]  /*1970*/  STS.64 [R20+0x8], R10 ;  /* 0x0000080a14007388 */ /* 0x0203e80000000a00 */
[----:B0-----:R-:W4:Y:S04]  /*1980*/  LDG.E R12, desc[UR8][R26.64+0x28] ;  /* 0x000028081a0c7981 */ /* 0x001f28000c1e1900 */
[----:B--2---:R0:W-:Y:S04]  /*1990*/  STS.64 [R20+0x10], R8 ;  /* 0x0000100814007388 */ /* 0x0041e80000000a00 */
[----:B-1----:R-:W2:Y:S04]  /*19a0*/  LDG.E R10, desc[UR8][R26.64+0x20] ;  /* 0x000020081a0a7981 */ /* 0x002ea8000c1e1900 */
[----:B------:R-:W2:Y:S04]  /*19b0*/  LDG.E R11, desc[UR8][R26.64+0x24] ;  /* 0x000024081a0b7981 */ /* 0x000ea8000c1e1900 */
[----:B0-----:R-:W5:Y:S04]  /*19c0*/  LDG.E R8, desc[UR8][R26.64+0x18] ;  /* 0x000018081a087981 */ /* 0x001f68000c1e1900 */
[----:B------:R-:W5:Y:S04]  /*19d0*/  LDG.E R9, desc[UR8][R26.64+0x1c] ;  /* 0x00001c081a097981 */ /* 0x000f68000c1e1900 */
[----:B------:R-:W4:Y:S01]  /*19e0*/  LDG.E R13, desc[UR8][R26.64+0x2c] ;  /* 0x00002c081a0d7981 */ /* 0x000f22000c1e1900 */
[----:B------:R-:W-:-:S03]  /*19f0*/  VIADD R21, R21, 0x10 ;  /* 0x0000001015157836 */ /* 0x000fc60000000000 */
[----:B---3--:R0:W-:Y:S01]  /*1a00*/  STS.64 [R20+0x30], R14 ;  /* 0x0000300e14007388 */ /* 0x0081e20000000a00 */
[----:B------:R-:W-:-:S03]  /*1a10*/  IMAD.IADD R29, R7, 0x1, R21 ;  /* 0x00000001071d7824 */ /* 0x000fc600078e0215 */
[----:B------:R0:W-:Y:S02]  /*1a20*/  STS.64 [R20+0x38], R16 ;  /* 0x0000381014007388 */ /* 0x0001e40000000a00 */
[----:B------:R-:W-:Y:S02]  /*1a30*/  ISETP.NE.AND P1, PT, R29, R6, PT ;  /* 0x000000061d00720c */ /* 0x000fe40003f25270 */
[----:B--2---:R0:W-:Y:S04]  /*1a40*/  STS.64 [R20+0x20], R10 ;  /* 0x0000200a14007388 */ /* 0x0041e80000000a00 */
[----:B-----5:R0:W-:Y:S04]  /*1a50*/  STS.64 [R20+0x18], R8 ;  /* 0x0000180814007388 */ /* 0x0201e80000000a00 */
[----:B----4-:R0:W-:Y:S03]  /*1a60*/  STS.64 [R20+0x28], R12 ;  /* 0x0000280c14007388 */ /* 0x0101e60000000a00 */
[----:B------:R-:W-:Y:S05]  /*1a70*/  @P1 BRA `(.L_x_28) ;  /* 0xfffffffc00841947 */ /* 0x000fea000383ffff */
.L_x_27:
[----:B------:R-:W-:Y:S05]  /*1a80*/  @!P0 BRA `(.L_x_26) ;  /* 0x0000000000d88947 */ /* 0x000fea0003800000 */
[----:B------:R-:W-:Y:S02]  /*1a90*/  ISETP.GE.U32.AND P0, PT, R19, 0x8, PT ;  /* 0x000000081300780c */ /* 0x000fe40003f06070 */
[----:B0--3--:R-:W-:-:S04]  /*1aa0*/  LOP3.LUT R11, R18, 0x7, RZ, 0xc0, !PT ;  /* 0x00000007120b7812 */ /* 0x009fc800078ec0ff */
[----:B------:R-:W-:-:S07]  /*1ab0*/  ISETP.NE.AND P1, PT, R11, RZ, PT ;  /* 0x000000ff0b00720c */ /* 0x000fce0003f25270 */
[----:B------:R-:W-:Y:S06]  /*1ac0*/  @!P0 BRA `(.L_x_29) ;  /* 0x0000000000508947 */ /* 0x000fec0003800000 */
[----:B------:R-:W0:Y:S02]  /*1ad0*/  LDC.64 R6, c[0x0][0x390] ;  /* 0x0000e400ff067b82 */ /* 0x000e240000000a00 */
[----:B0-----:R-:W-:-:S05]  /*1ae0*/  IMAD.WIDE.U32 R6, R21, 0x4, R6 ;  /* 0x0000000415067825 */ /* 0x001fca00078e0006 */
[----:B--2---:R-:W2:Y:S04]  /*1af0*/  LDG.E R8, desc[UR8][R6.64] ;  /* 0x0000000806087981 */ /* 0x004ea8000c1e1900 */
        /* <DEDUP_REMOVED lines=17> */
.L_x_29:
[----:B------:R-:W-:Y:S05]  /*1c10*/  @!P1 BRA `(.L_x_26) ;  /* 0x0000000000749947 */ /* 0x000fea0003800000 */
[----:B------:R-:W-:Y:S02]  /*1c20*/  ISETP.GE.U32.AND P0, PT, R11, 0x4, PT ;  /* 0x000000040b00780c */ /* 0x000fe40003f06070 */
[----:B------:R-:W-:-:S04]  /*1c30*/  LOP3.LUT R18, R18, 0x3, RZ, 0xc0, !PT ;  /* 0x0000000312127812 */ /* 0x000fc800078ec0ff */
[----:B------:R-:W-:-:S07]  /*1c40*/  ISETP.NE.AND P1, PT, R18, RZ, PT ;  /* 0x000000ff1200720c */ /* 0x000fce0003f25270 */
[----:B------:R-:W-:Y:S06]  /*1c50*/  @!P0 BRA `(.L_x_30) ;  /* 0x0000000000308947 */ /* 0x000fec0003800000 */
[----:B------:R-:W1:Y:S02]  /*1c60*/  LDC.64 R6, c[0x0][0x390] ;  /* 0x0000e400ff067b82 */ /* 0x000e640000000a00 */
[----:B-1----:R-:W-:-:S05]  /*1c70*/  IMAD.WIDE.U32 R6, R21, 0x4, R6 ;  /* 0x0000000415067825 */ /* 0x002fca00078e0006 */
[----:B0-2---:R-:W2:Y:S04]  /*1c80*/  LDG.E R8, desc[UR8][R6.64] ;  /* 0x0000000806087981 */ /* 0x005ea8000c1e1900 */
        /* <DEDUP_REMOVED lines=9> */
.L_x_30:
[----:B------:R-:W-:Y:S05]  /*1d20*/  @!P1 BRA `(.L_x_26) ;  /* 0x0000000000309947 */ /* 0x000fea0003800000 */
[----:B------:R-:W3:Y:S02]  /*1d30*/  LDC.64 R6, c[0x0][0x390] ;  /* 0x0000e400ff067b82 */ /* 0x000ee40000000a00 */
[----:B---3--:R-:W-:-:S05]  /*1d40*/  IMAD.WIDE.U32 R6, R21, 0x4, R6 ;  /* 0x0000000415067825 */ /* 0x008fca00078e0006 */
[----:B012---:R-:W2:Y:S01]  /*1d50*/  LDG.E R8, desc[UR8][R6.64] ;  /* 0x0000000806087981 */ /* 0x007ea2000c1e1900 */
[----:B------:R-:W-:Y:S02]  /*1d60*/  LEA R11, R21, UR6, 0x2 ;  /* 0x00000006150b7c11 */ /* 0x000fe4000f8e10ff */
[----:B------:R-:W-:-:S03]  /*1d70*/  ISETP.NE.AND P0, PT, R18, 0x1, PT ;  /* 0x000000011200780c */ /* 0x000fc60003f05270 */
[----:B--2---:R4:W-:Y:S10]  /*1d80*/  STS [R11], R8 ;  /* 0x000000080b007388 */ /* 0x0049f40000000800 */
[----:B------:R-:W-:Y:S05]  /*1d90*/  @!P0 BRA `(.L_x_26) ;  /* 0x0000000000148947 */ /* 0x000fea0003800000 */
[----:B------:R-:W-:Y:S01]  /*1da0*/  ISETP.NE.AND P0, PT, R18, 0x2, PT ;  /* 0x000000021200780c */ /* 0x000fe20003f05270 */
[----:B----4-:R-:W2:-:S12]  /*1db0*/  LDG.E R8, desc[UR8][R6.64+0x4] ;  /* 0x0000040806087981 */ /* 0x010e98000c1e1900 */
[----:B------:R-:W3:Y:S04]  /*1dc0*/  @P0 LDG.E R9, desc[UR8][R6.64+0x8] ;  /* 0x0000080806090981 */ /* 0x000ee8000c1e1900 */
[----:B--2---:R0:W-:Y:S04]  /*1dd0*/  STS [R11+0x4], R8 ;  /* 0x000004080b007388 */ /* 0x0041e80000000800 */
[----:B---3--:R0:W-:Y:S02]  /*1de0*/  @P0 STS [R11+0x8], R9 ;  /* 0x000008090b000388 */ /* 0x0081e40000000800 */
.L_x_26:
[----:B------:R-:W5:Y:S01]  /*1df0*/  LDC R7, c[0x0][0x3a0] ;  /* 0x0000e800ff077b82 */ /* 0x000f620000000800 */
[----:B------:R-:W-:Y:S01]  /*1e00*/  IMAD.IADD R6, R5, 0x1, R3 ;  /* 0x0000000105067824 */ /* 0x000fe200078e0203 */
[----:B------:R-:W-:-:S04]  /*1e10*/  UIADD3 UR4, UPT, UPT, UR4, 0x1, URZ ;  /* 0x0000000104047890 */ /* 0x000fc8000fffe0ff */
[----:B-----5:R-:W-:-:S13]  /*1e20*/  ISETP.GT.AND P0, PT, R6, R7, PT ;  /* 0x000000070600720c */ /* 0x020fda0003f04270 */
[----:B------:R-:W-:Y:S05]  /*1e30*/  @!P0 BRA `(.L_x_31) ;  /* 0xffffffec00c08947 */ /* 0x000fea000383ffff */
.L_x_12:
[----:B------:R-:W-:Y:S01]  /*1e40*/  BAR.SYNC.DEFER_BLOCKING 0x0 ;  /* 0x0000000000007b1d */ /* 0x000fe20000010000 */
[----:B------:R-:W-:Y:S01]  /*1e50*/  ISETP.GE.AND P0, PT, R4, R7, PT ;  /* 0x000000070400720c */ /* 0x000fe20003f06270 */
[----:B------:R-:W-:-:S12]  /*1e60*/  IMAD.MOV.U32 R3, RZ, RZ, R4 ;  /* 0x000000ffff037224 */ /* 0x000fd800078e0004 */
[----:B------:R-:W-:Y:S05]  /*1e70*/  @!P0 BRA `(.L_x_32) ;  /* 0xffffffe000b08947 */ /* 0x000fea000383ffff */
.L_x_1:
[----:B0-----:R-:W0:Y:S04]  /*1e80*/  LDS R3, [R0] ;  /* 0x0000000000037984 */ /* 0x001e280000000800 */
[----:B0-----:R-:W-:Y:S01]  /*1e90*/  STG.E desc[UR8][R24.64], R3 ;  /* 0x0000000318007986 */ /* 0x001fe2000c101908 */
[----:B------:R-:W-:Y:S05]  /*1ea0*/  EXIT ;  /* 0x000000000000794d */ /* 0x000fea0003800000 */
.L_x_33:
        /* <DEDUP_REMOVED lines=13> */
.L_x_38:


//--------------------- .nv.shared._ZN3cub18CUB_300001_SM_10006detail11EmptyKernelIvEEvv --------------------------
	.section	.nv.shared._ZN3cub18CUB_300001_SM_10006detail11EmptyKernelIvEEvv,"aw",@nobits
	.sectionflags	@""
	.align	16
	.zero		1024


//--------------------- .nv.shared.reserved.0     --------------------------
	.section	.nv.shared.reserved.0,"aw",@nobits
	.weak		__nv_reservedSMEM_offset_0_alias
	.size		__nv_reservedSMEM_offset_0_alias, 0, 64
	.other		__nv_reservedSMEM_offset_0_alias,@"STO_CUDA_RESERVED_SHARED STV_DEFAULT"
__nv_reservedSMEM_offset_0_alias:
	.zero		0
	.zero		64


//--------------------- .nv.global                --------------------------
	.section	.nv.global,"aw",@nobits
.nv.global:
	.type		_ZN40_INTERNAL_046ee3e3_4_k_cu_b2dff2ba_429966thrust24THRUST_300001_SM_1000_NS3seqE,@object
	.size		_ZN40_INTERNAL_046ee3e3_4_k_cu_b2dff2ba_429966thrust24THRUST_300001_SM_1000_NS3seqE,(_ZN40_INTERNAL_046ee3e3_4_k_cu_b2dff2ba_429964cuda3std3__48in_placeE - _ZN40_INTERNAL_046ee3e3_4_k_cu_b2dff2ba_429966thrust24THRUST_300001_SM_1000_NS3seqE)
_ZN40_INTERNAL_046ee3e3_4_k_cu_b2dff2ba_429966thrust24THRUST_300001_SM_1000_NS3seqE:
	.zero		1
	.type		_ZN40_INTERNAL_046ee3e3_4_k_cu_b2dff2ba_429964cuda3std3__48in_placeE,@object
	.size		_ZN40_INTERNAL_046ee3e3_4_k_cu_b2dff2ba_429964cuda3std3__48in_placeE,(_ZN40_INTERNAL_046ee3e3_4_k_cu_b2dff2ba_429964cuda3std6ranges3__45__cpo4sizeE - _ZN40_INTERNAL_046ee3e3_4_k_cu_b2dff2ba_429964cuda3std3__48in_placeE)
_ZN40_INTERNAL_046ee3e3_4_k_cu_b2dff2ba_429964cuda3std3__48in_placeE:
	.zero		1
	.type		_ZN40_INTERNAL_046ee3e3_4_k_cu_b2dff2ba_429964cuda3std6ranges3__45__cpo4sizeE,@object
	.size		_ZN40_INTERNAL_046ee3e3_4_k_cu_b2dff2ba_429964cuda3std6ranges3__45__cpo4sizeE,(_ZN40_INTERNAL_046ee3e3_4_k_cu_b2dff2ba_429966thrust24THRUST_300001_SM_1000_NS12placeholders2_3E - _ZN40_INTERNAL_046ee3e3_4_k_cu_b2dff2ba_429964cuda3std6ranges3__45__cpo4sizeE)
_ZN40_INTERNAL_046ee3e3_4_k_cu_b2dff2ba_429964cuda3std6ranges3__45__cpo4sizeE:
	.zero		1
	.type		_ZN40_INTERNAL_046ee3e3_4_k_cu_b2dff2ba_429966thrust24THRUST_300001_SM_1000_NS12placeholders2_3E,@object
	.size		_ZN40_INTERNAL_046ee3e3_4_k_cu_b2dff2ba_429966thrust24THRUST_300001_SM_1000_NS12placeholders2_3E,(_ZN40_INTERNAL_046ee3e3_4_k_cu_b2dff2ba_429964cuda3std3__45__cpo6cbeginE - _ZN40_INTERNAL_046ee3e3_4_k_cu_b2dff2ba_429966thrust24THRUST_300001_SM_1000_NS12placeholders2_3E)
_ZN40_INTERNAL_046ee3e3_4_k_cu_b2dff2ba_429966thrust24THRUST_300001_SM_1000_NS12placeholders2_3E:
	.zero		1
	.type		_ZN40_INTERNAL_046ee3e3_4_k_cu_b2dff2ba_429964cuda3std3__45__cpo6cbeginE,@object
	.size		_ZN40_INTERNAL_046ee3e3_4_k_cu_b2dff2ba_429964cuda3std3__45__cpo6cbeginE,(_ZN40_INTERNAL_046ee3e3_4_k_cu_b2dff2ba_429964cuda3std6ranges3__45__cpo6cbeginE - _ZN40_INTERNAL_046ee3e3_4_k_cu_b2dff2ba_429964cuda3std3__45__cpo6cbeginE)
_ZN40_INTERNAL_046ee3e3_4_k_cu_b2dff2ba_429964cuda3std3__45__cpo6cbeginE:
	.zero		1
	.type		_ZN40_INTERNAL_046ee3e3_4_k_cu_b2dff2ba_429964cuda3std6ranges3__45__cpo6cbeginE,@object
	.size		_ZN40_INTERNAL_046ee3e3_4_k_cu_b2dff2ba_429964cuda3std6ranges3__45__cpo6cbeginE,(_ZN40_INTERNAL_046ee3e3_4_k_cu_b2dff2ba_429966thrust24THRUST_300001_SM_1000_NS12placeholders2_7E - _ZN40_INTERNAL_046ee3e3_4_k_cu_b2dff2ba_429964cuda3std6ranges3__45__cpo6cbeginE)
_ZN40_INTERNAL_046ee3e3_4_k_cu_b2dff2ba_429964cuda3std6ranges3__45__cpo6cbeginE:
	.zero		1
	.type		_ZN40_INTERNAL_046ee3e3_4_k_cu_b2dff2ba_429966thrust24THRUST_300001_SM_1000_NS12placeholders2_7E,@object
	.size		_ZN40_INTERNAL_046ee3e3_4_k_cu_b2dff2ba_429966thrust24THRUST_300001_SM_1000_NS12placeholders2_7E,(_ZN40_INTERNAL_046ee3e3_4_k_cu_b2dff2ba_429964cuda3std3__45__cpo7crbeginE - _ZN40_INTERNAL_046ee3e3_4_k_cu_b2dff2ba_429966thrust24THRUST_300001_SM_1000_NS12placeholders2_7E)
_ZN40_INTERNAL_046ee3e3_4_k_cu_b2dff2ba_429966thrust24THRUST_300001_SM_1000_NS12placeholders2_7E:
	.zero		1
	.type		_ZN40_INTERNAL_046ee3e3_4_k_cu_b2dff2ba_429964cuda3std3__45__cpo7crbeginE,@object
	.size		_ZN40_INTERNAL_046ee3e3_4_k_cu_b2dff2ba_429964cuda3std3__45__cpo7crbeginE,(_ZN40_INTERNAL_046ee3e3_4_k_cu_b2dff2ba_429964cuda3std6ranges3__45__cpo4nextE - _ZN40_INTERNAL_046ee3e3_4_k_cu_b2dff2ba_429964cuda3std3__45__cpo7crbeginE)
_ZN40_INTERNAL_046ee3e3_4_k_cu_b2dff2ba_429964cuda3std3__45__cpo7crbeginE:
	.zero		1
	.type		_ZN40_INTERNAL_046ee3e3_4_k_cu_b2dff2ba_429964cuda3std6ranges3__45__cpo4nextE,@object
	.size		_ZN40_INTERNAL_046ee3e3_4_k_cu_b2dff2ba_429964cuda3std6ranges3__45__cpo4nextE,(_ZN40_INTERNAL_046ee3e3_4_k_cu_b2dff2ba_429964cuda3std6ranges3__45__cpo4swapE - _ZN40_INTERNAL_046ee3e3_4_k_cu_b2dff2ba_429964cuda3std6ranges3__45__cpo4nextE)
_ZN40_INTERNAL_046ee3e3_4_k_cu_b2dff2ba_429964cuda3std6ranges3__45__cpo4nextE:
	.zero		1
	.type		_ZN40_INTERNAL_046ee3e3_4_k_cu_b2dff2ba_429964cuda3std6ranges3__45__cpo4swapE,@object
	.size		_ZN40_INTERNAL_046ee3e3_4_k_cu_b2dff2ba_429964cuda3std6ranges3__45__cpo4swapE,(_ZN40_INTERNAL_046ee3e3_4_k_cu_b2dff2ba_429966thrust24THRUST_300001_SM_1000_NS8cuda_cub10par_nosyncE - _ZN40_INTERNAL_046ee3e3_4_k_cu_b2dff2ba_429964cuda3std6ranges3__45__cpo4swapE)
_ZN40_INTERNAL_046ee3e3_4_k_cu_b2dff2ba_429964cuda3std6ranges3__45__cpo4swapE:
	.zero		1
	.type		_ZN40_INTERNAL_046ee3e3_4_k_cu_b2dff2ba_429966thrust24THRUST_300001_SM_1000_NS8cuda_cub10par_nosyncE,@object
	.size		_ZN40_INTERNAL_046ee3e3_4_k_cu_b2dff2ba_429966thrust24THRUST_300001_SM_1000_NS8cuda_cub10par_nosyncE,(_ZN40_INTERNAL_046ee3e3_4_k_cu_b2dff2ba_429966thrust24THRUST_300001_SM_1000_NS12placeholders2_9E - _ZN40_INTERNAL_046ee3e3_4_k_cu_b2dff2ba_429966thrust24THRUST_300001_SM_1000_NS8cuda_cub10par_nosyncE)
_ZN40_INTERNAL_046ee3e3_4_k_cu_b2dff2ba_429966thrust24THRUST_300001_SM_1000_NS8cuda_cub10par_nosyncE:
	.zero		1
	.type		_ZN40_INTERNAL_046ee3e3_4_k_cu_b2dff2ba_429966thrust24THRUST_300001_SM_1000_NS12placeholders2_9E,@object
	.size		_ZN40_INTERNAL_046ee3e3_4_k_cu_b2dff2ba_429966thrust24THRUST_300001_SM_1000_NS12placeholders2_9E,(_ZN40_INTERNAL_046ee3e3_4_k_cu_b2dff2ba_429964cuda3std3__442_GLOBAL__N__046ee3e3_4_k_cu_b2dff2ba_429966ignoreE - _ZN40_INTERNAL_046ee3e3_4_k_cu_b2dff2ba_429966thrust24THRUST_300001_SM_1000_NS12placeholders2_9E)
_ZN40_INTERNAL_046ee3e3_4_k_cu_b2dff2ba_429966thrust24THRUST_300001_SM_1000_NS12placeholders2_9E:
	.zero		1
	.type		_ZN40_INTERNAL_046ee3e3_4_k_cu_b2dff2ba_429964cuda3std3__442_GLOBAL__N__046ee3e3_4_k_cu_b2dff2ba_429966ignoreE,@object
	.size		_ZN40_INTERNAL_046ee3e3_4_k_cu_b2dff2ba_429964cuda3std3__442_GLOBAL__N__046ee3e3_4_k_cu_b2dff2ba_429966ignoreE,(_ZN40_INTERNAL_046ee3e3_4_k_cu_b2dff2ba_429964cuda3std6ranges3__45__cpo4dataE - _ZN40_INTERNAL_046ee3e3_4_k_cu_b2dff2ba_429964cuda3std3__442_GLOBAL__N__046ee3e3_4_k_cu_b2dff2ba_429966ignoreE)
_ZN40_INTERNAL_046ee3e3_4_k_cu_b2dff2ba_429964cuda3std3__442_GLOBAL__N__046ee3e3_4_k_cu_b2dff2ba_429966ignoreE:
	.zero		1
	.type		_ZN40_INTERNAL_046ee3e3_4_k_cu_b2dff2ba_429964cuda3std6ranges3__45__cpo4dataE,@object
	.size		_ZN40_INTERNAL_046ee3e3_4_k_cu_b2dff2ba_429964cuda3std6ranges3__45__cpo4dataE,(_ZN40_INTERNAL_046ee3e3_4_k_cu_b2dff2ba_429966thrust24THRUST_300001_SM_1000_NS12placeholders2_1E - _ZN40_INTERNAL_046ee3e3_4_k_cu_b2dff2ba_429964cuda3std6ranges3__45__cpo4dataE)
_ZN40_INTERNAL_046ee3e3_4_k_cu_b2dff2ba_429964cuda3std6ranges3__45__cpo4dataE:
	.zero		1
	.type		_ZN40_INTERNAL_046ee3e3_4_k_cu_b2dff2ba_429966thrust24THRUST_300001_SM_1000_NS12placeholders2_1E,@object
	.size		_ZN40_INTERNAL_046ee3e3_4_k_cu_b2dff2ba_429966thrust24THRUST_300001_SM_1000_NS12placeholders2_1E,(_ZN40_INTERNAL_046ee3e3_4_k_cu_b2dff2ba_429964cuda3std3__45__cpo5beginE - _ZN40_INTERNAL_046ee3e3_4_k_cu_b2dff2ba_429966thrust24THRUST_300001_SM_1000_NS12placeholders2_1E)
_ZN40_INTERNAL_046ee3e3_4_k_cu_b2dff2ba_429966thrust24THRUST_300001_SM_1000_NS12placeholders2_1E:
	.zero		1
	.type		_ZN40_INTERNAL_046ee3e3_4_k_cu_b2dff2ba_429964cuda3std3__45__cpo5beginE,@object
	.size		_ZN40_INTERNAL_046ee3e3_4_k_cu_b2dff2ba_429964cuda3std3__45__cpo5beginE,(_ZN40_INTERNAL_046ee3e3_4_k_cu_b2dff2ba_429964cuda3std6ranges3__45__cpo5beginE - _ZN40_INTERNAL_046ee3e3_4_k_cu_b2dff2ba_429964cuda3std3__45__cpo5beginE)
_ZN40_INTERNAL_046ee3e3_4_k_cu_b2dff2ba_429964cuda3std3__45__cpo5beginE:
	.zero		1
	.type		_ZN40_INTERNAL_046ee3e3_4_k_cu_b2dff2ba_429964cuda3std6ranges3__45__cpo5beginE,@object
	.size		_ZN40_INTERNAL_046ee3e3_4_k_cu_b2dff2ba_429964cuda3std6ranges3__45__cpo5beginE,(_ZN40_INTERNAL_046ee3e3_4_k_cu_b2dff2ba_429966thrust24THRUST_300001_SM_1000_NS12placeholders2_5E - _ZN40_INTERNAL_046ee3e3_4_k_cu_b2dff2ba_429964cuda3std6ranges3__45__cpo5beginE)
_ZN40_INTERNAL_046ee3e3_4_k_cu_b2dff2ba_429964cuda3std6ranges3__45__cpo5beginE:
	.zero		1
	.type		_ZN40_INTERNAL_046ee3e3_4_k_cu_b2dff2ba_429966thrust24THRUST_300001_SM_1000_NS12placeholders2_5E,@object
	.size		_ZN40_INTERNAL_046ee3e3_4_k_cu_b2dff2ba_429966thrust24THRUST_300001_SM_1000_NS12placeholders2_5E,(_ZN40_INTERNAL_046ee3e3_4_k_cu_b2dff2ba_429964cuda3std3__45__cpo6rbeginE - _ZN40_INTERNAL_046ee3e3_4_k_cu_b2dff2ba_429966thrust24THRUST_300001_SM_1000_NS12placeholders2_5E)
_ZN40_INTERNAL_046ee3e3_4_k_cu_b2dff2ba_429966thrust24THRUST_300001_SM_1000_NS12placeholders2_5E:
	.zero		1
	.type		_ZN40_INTERNAL_046ee3e3_4_k_cu_b2dff2ba_429964cuda3std3__45__cpo6rbeginE,@object
	.size		_ZN40_INTERNAL_046ee3e3_4_k_cu_b2dff2ba_429964cuda3std3__45__cpo6rbeginE,(_ZN40_INTERNAL_046ee3e3_4_k_cu_b2dff2ba_429964cuda3std6ranges3__45__cpo7advanceE - _ZN40_INTERNAL_046ee3e3_4_k_cu_b2dff2ba_429964cuda3std3__45__cpo6rbeginE)
_ZN40_INTERNAL_046ee3e3_4_k_cu_b2dff2ba_429964cuda3std3__45__cpo6rbeginE:
	.zero		1
	.type		_ZN40_INTERNAL_046ee3e3_4_k_cu_b2dff2ba_429964cuda3std6ranges3__45__cpo7advanceE,@object
	.size		_ZN40_INTERNAL_046ee3e3_4_k_cu_b2dff2ba_429964cuda3std6ranges3__45__cpo7advanceE,(_ZN40_INTERNAL_046ee3e3_4_k_cu_b2dff2ba_429964cuda3std3__47nulloptE - _ZN40_INTERNAL_046ee3e3_4_k_cu_b2dff2ba_429964cuda3std6ranges3__45__cpo7advanceE)
_ZN40_INTERNAL_046ee3e3_4_k_cu_b2dff2ba_429964cuda3std6ranges3__45__cpo7advanceE:
	.zero		1
	.type		_ZN40_INTERNAL_046ee3e3_4_k_cu_b2dff2ba_429964cuda3std3__47nulloptE,@object
	.size		_ZN40_INTERNAL_046ee3e3_4_k_cu_b2dff2ba_429964cuda3std3__47nulloptE,(_ZN40_INTERNAL_046ee3e3_4_k_cu_b2dff2ba_429964cuda3std6ranges3__45__cpo8distanceE - _ZN40_INTERNAL_046ee3e3_4_k_cu_b2dff2ba_429964cuda3std3__47nulloptE)
_ZN40_INTERNAL_046ee3e3_4_k_cu_b2dff2ba_429964cuda3std3__47nulloptE:
	.zero		1
	.type		_ZN40_INTERNAL_046ee3e3_4_k_cu_b2dff2ba_429964cuda3std6ranges3__45__cpo8distanceE,@object
	.size		_ZN40_INTERNAL_046ee3e3_4_k_cu_b2dff2ba_429964cuda3std6ranges3__45__cpo8distanceE,(_ZN40_INTERNAL_046ee3e3_4_k_cu_b2dff2ba_429966thrust24THRUST_300001_SM_1000_NS12placeholders3_10E - _ZN40_INTERNAL_046ee3e3_4_k_cu_b2dff2ba_429964cuda3std6ranges3__45__cpo8distanceE)
_ZN40_INTERNAL_046ee3e3_4_k_cu_b2dff2ba_429964cuda3std6ranges3__45__cpo8distanceE:
	.zero		1
	.type		_ZN40_INTERNAL_046ee3e3_4_k_cu_b2dff2ba_429966thrust24THRUST_300001_SM_1000_NS12placeholders3_10E,@object
	.size		_ZN40_INTERNAL_046ee3e3_4_k_cu_b2dff2ba_429966thrust24THRUST_300001_SM_1000_NS12placeholders3_10E,(_ZN40_INTERNAL_046ee3e3_4_k_cu_b2dff2ba_429964cuda3std3__419piecewise_constructE - _ZN40_INTERNAL_046ee3e3_4_k_cu_b2dff2ba_429966thrust24THRUST_300001_SM_1000_NS12placeholders3_10E)
_ZN40_INTERNAL_046ee3e3_4_k_cu_b2dff2ba_429966thrust24THRUST_300001_SM_1000_NS12placeholders3_10E:
	.zero		1
	.type		_ZN40_INTERNAL_046ee3e3_4_k_cu_b2dff2ba_429964cuda3std3__419piecewise_constructE,@object
	.size		_ZN40_INTERNAL_046ee3e3_4_k_cu_b2dff2ba_429964cuda3std3__419piecewise_constructE,(_ZN40_INTERNAL_046ee3e3_4_k_cu_b2dff2ba_429964cuda3std6ranges3__45__cpo5cdataE - _ZN40_INTERNAL_046ee3e3_4_k_cu_b2dff2ba_429964cuda3std3__419piecewise_constructE)
_ZN40_INTERNAL_046ee3e3_4_k_cu_b2dff2ba_429964cuda3std3__419piecewise_constructE:
	.zero		1
	.type		_ZN40_INTERNAL_046ee3e3_4_k_cu_b2dff2ba_429964cuda3std6ranges3__45__cpo5cdataE,@object
	.size		_ZN40_INTERNAL_046ee3e3_4_k_cu_b2dff2ba_429964cuda3std6ranges3__45__cpo5cdataE,(_ZN40_INTERNAL_046ee3e3_4_k_cu_b2dff2ba_429966thrust24THRUST_300001_SM_1000_NS12placeholders2_2E - _ZN40_INTERNAL_046ee3e3_4_k_cu_b2dff2ba_429964cuda3std6ranges3__45__cpo5cdataE)
_ZN40_INTERNAL_046ee3e3_4_k_cu_b2dff2ba_429964cuda3std6ranges3__45__cpo5cdataE:
	.zero		1
	.type		_ZN40_INTERNAL_046ee3e3_4_k_cu_b2dff2ba_429966thrust24THRUST_300001_SM_1000_NS12placeholders2_2E,@object
	.size		_ZN40_INTERNAL_046ee3e3_4_k_cu_b2dff2ba_429966thrust24THRUST_300001_SM_1000_NS12placeholders2_2E,(_ZN40_INTERNAL_046ee3e3_4_k_cu_b2dff2ba_429964cuda3std3__45__cpo3endE - _ZN40_INTERNAL_046ee3e3_4_k_cu_b2dff2ba_429966thrust24THRUST_300001_SM_1000_NS12placeholders2_2E)
_ZN40_INTERNAL_046ee3e3_4_k_cu_b2dff2ba_429966thrust24THRUST_300001_SM_1000_NS12placeholders2_2E:
	.zero		1
	.type		_ZN40_INTERNAL_046ee3e3_4_k_cu_b2dff2ba_429964cuda3std3__45__cpo3endE,@object
	.size		_ZN40_INTERNAL_046ee3e3_4_k_cu_b2dff2ba_429964cuda3std3__45__cpo3endE,(_ZN40_INTERNAL_046ee3e3_4_k_cu_b2dff2ba_429964cuda3std6ranges3__45__cpo3endE - _ZN40_INTERNAL_046ee3e3_4_k_cu_b2dff2ba_429964cuda3std3__45__cpo3endE)
_ZN40_INTERNAL_046ee3e3_4_k_cu_b2dff2ba_429964cuda3std3__45__cpo3endE:
	.zero		1
	.type		_ZN40_INTERNAL_046ee3e3_4_k_cu_b2dff2ba_429964cuda3std6ranges3__45__cpo3endE,@object
	.size		_ZN40_INTERNAL_046ee3e3_4_k_cu_b2dff2ba_429964cuda3std6ranges3__45__cpo3endE,(_ZN40_INTERNAL_046ee3e3_4_k_cu_b2dff2ba_429966thrust24THRUST_300001_SM_1000_NS12placeholders2_6E - _ZN40_INTERNAL_046ee3e3_4_k_cu_b2dff2ba_429964cuda3std6ranges3__45__cpo3endE)
_ZN40_INTERNAL_046ee3e3_4_k_cu_b2dff2ba_429964cuda3std6ranges3__45__cpo3endE:
	.zero		1
	.type		_ZN40_INTERNAL_046ee3e3_4_k_cu_b2dff2ba_429966thrust24THRUST_300001_SM_1000_NS12placeholders2_6E,@object
	.size		_ZN40_INTERNAL_046ee3e3_4_k_cu_b2dff2ba_429966thrust24THRUST_300001_SM_1000_NS12placeholders2_6E,(_ZN40_INTERNAL_046ee3e3_4_k_cu_b2dff2ba_429964cuda3std3__45__cpo4rendE - _ZN40_INTERNAL_046ee3e3_4_k_cu_b2dff2ba_429966thrust24THRUST_300001_SM_1000_NS12placeholders2_6E)
_ZN40_INTERNAL_046ee3e3_4_k_cu_b2dff2ba_429966thrust24THRUST_300001_SM_1000_NS12placeholders2_6E:
	.zero		1
	.type		_ZN40_INTERNAL_046ee3e3_4_k_cu_b2dff2ba_429964cuda3std3__45__cpo4rendE,@object
	.size		_ZN40_INTERNAL_046ee3e3_4_k_cu_b2dff2ba_429964cuda3std3__45__cpo4rendE,(_ZN40_INTERNAL_046ee3e3_4_k_cu_b2dff2ba_429964cuda3std6ranges3__45__cpo9iter_swapE - _ZN40_INTERNAL_046ee3e3_4_k_cu_b2dff2ba_429964cuda3std3__45__cpo4rendE)
_ZN40_INTERNAL_046ee3e3_4_k_cu_b2dff2ba_429964cuda3std3__45__cpo4rendE:
	.zero		1
	.type		_ZN40_INTERNAL_046ee3e3_4_k_cu_b2dff2ba_429964cuda3std6ranges3__45__cpo9iter_swapE,@object
	.size		_ZN40_INTERNAL_046ee3e3_4_k_cu_b2dff2ba_429964cuda3std6ranges3__45__cpo9iter_swapE,(_ZN40_INTERNAL_046ee3e3_4_k_cu_b2dff2ba_429964cuda3std3__48unexpectE - _ZN40_INTERNAL_046ee3e3_4_k_cu_b2dff2ba_429964cuda3std6ranges3__45__cpo9iter_swapE)
_ZN40_INTERNAL_046ee3e3_4_k_cu_b2dff2ba_429964cuda3std6ranges3__45__cpo9iter_swapE:
	.zero		1
	.type		_ZN40_INTERNAL_046ee3e3_4_k_cu_b2dff2ba_429964cuda3std3__48unexpectE,@object
	.size		_ZN40_INTERNAL_046ee3e3_4_k_cu_b2dff2ba_429964cuda3std3__48unexpectE,(_ZN40_INTERNAL_046ee3e3_4_k_cu_b2dff2ba_429966thrust24THRUST_300001_SM_1000_NS8cuda_cub3parE - _ZN40_INTERNAL_046ee3e3_4_k_cu_b2dff2ba_429964cuda3std3__48unexpectE)
_ZN40_INTERNAL_046ee3e3_4_k_cu_b2dff2ba_429964cuda3std3__48unexpectE:
	.zero		1
	.type		_ZN40_INTERNAL_046ee3e3_4_k_cu_b2dff2ba_429966thrust24THRUST_300001_SM_1000_NS8cuda_cub3parE,@object
	.size		_ZN40_INTERNAL_046ee3e3_4_k_cu_b2dff2ba_429966thrust24THRUST_300001_SM_1000_NS8cuda_cub3parE,(_ZN40_INTERNAL_046ee3e3_4_k_cu_b2dff2ba_429966thrust24THRUST_300001_SM_1000_NS12placeholders2_4E - _ZN40_INTERNAL_046ee3e3_4_k_cu_b2dff2ba_429966thrust24THRUST_300001_SM_1000_NS8cuda_cub3parE)
_ZN40_INTERNAL_046ee3e3_4_k_cu_b2dff2ba_429966thrust24THRUST_300001_SM_1000_NS8cuda_cub3parE:
	.zero		1
	.type		_ZN40_INTERNAL_046ee3e3_4_k_cu_b2dff2ba_429966thrust24THRUST_300001_SM_1000_NS12placeholders2_4E,@object
	.size		_ZN40_INTERNAL_046ee3e3_4_k_cu_b2dff2ba_429966thrust24THRUST_300001_SM_1000_NS12placeholders2_4E,(_ZN40_INTERNAL_046ee3e3_4_k_cu_b2dff2ba_429964cuda3std3__45__cpo4cendE - _ZN40_INTERNAL_046ee3e3_4_k_cu_b2dff2ba_429966thrust24THRUST_300001_SM_1000_NS12placeholders2_4E)
_ZN40_INTERNAL_046ee3e3_4_k_cu_b2dff2ba_429966thrust24THRUST_300001_SM_1000_NS12placeholders2_4E:
	.zero		1
	.type		_ZN40_INTERNAL_046ee3e3_4_k_cu_b2dff2ba_429964cuda3std3__45__cpo4cendE,@object
	.size		_ZN40_INTERNAL_046ee3e3_4_k_cu_b2dff2ba_429964cuda3std3__45__cpo4cendE,(_ZN40_INTERNAL_046ee3e3_4_k_cu_b2dff2ba_429964cuda3std6ranges3__45__cpo4cendE - _ZN40_INTERNAL_046ee3e3_4_k_cu_b2dff2ba_429964cuda3std3__45__cpo4cendE)
_ZN40_INTERNAL_046ee3e3_4_k_cu_b2dff2ba_429964cuda3std3__45__cpo4cendE:
	.zero		1
	.type		_ZN40_INTERNAL_046ee3e3_4_k_cu_b2dff2ba_429964cuda3std6ranges3__45__cpo4cendE,@object
	.size		_ZN40_INTERNAL_046ee3e3_4_k_cu_b2dff2ba_429964cuda3std6ranges3__45__cpo4cendE,(_ZN40_INTERNAL_046ee3e3_4_k_cu_b2dff2ba_429964cuda3std3__420unreachable_sentinelE - _ZN40_INTERNAL_046ee3e3_4_k_cu_b2dff2ba_429964cuda3std6ranges3__45__cpo4cendE)
_ZN40_INTERNAL_046ee3e3_4_k_cu_b2dff2ba_429964cuda3std6ranges3__45__cpo4cendE:
	.zero		1
	.type		_ZN40_INTERNAL_046ee3e3_4_k_cu_b2dff2ba_429964cuda3std3__420unreachable_sentinelE,@object
	.size		_ZN40_INTERNAL_046ee3e3_4_k_cu_b2dff2ba_429964cuda3std3__420unreachable_sentinelE,(_ZN40_INTERNAL_046ee3e3_4_k_cu_b2dff2ba_429964cuda3std6ranges3__45__cpo5ssizeE - _ZN40_INTERNAL_046ee3e3_4_k_cu_b2dff2ba_429964cuda3std3__420unreachable_sentinelE)
_ZN40_INTERNAL_046ee3e3_4_k_cu_b2dff2ba_429964cuda3std3__420unreachable_sentinelE:
	.zero		1
	.type		_ZN40_INTERNAL_046ee3e3_4_k_cu_b2dff2ba_429964cuda3std6ranges3__45__cpo5ssizeE,@object
	.size		_ZN40_INTERNAL_046ee3e3_4_k_cu_b2dff2ba_429964cuda3std6ranges3__45__cpo5ssizeE,(_ZN40_INTERNAL_046ee3e3_4_k_cu_b2dff2ba_429966thrust24THRUST_300001_SM_1000_NS12placeholders2_8E - _ZN40_INTERNAL_046ee3e3_4_k_cu_b2dff2ba_429964cuda3std6ranges3__45__cpo5ssizeE)
_ZN40_INTERNAL_046ee3e3_4_k_cu_b2dff2ba_429964cuda3std6ranges3__45__cpo5ssizeE:
	.zero		1
	.type		_ZN40_INTERNAL_046ee3e3_4_k_cu_b2dff2ba_429966thrust24THRUST_300001_SM_1000_NS12placeholders2_8E,@object
	.size		_ZN40_INTERNAL_046ee3e3_4_k_cu_b2dff2ba_429966thrust24THRUST_300001_SM_1000_NS12placeholders2_8E,(_ZN40_INTERNAL_046ee3e3_4_k_cu_b2dff2ba_429964cuda3std3__45__cpo5crendE - _ZN40_INTERNAL_046ee3e3_4_k_cu_b2dff2ba_429966thrust24THRUST_300001_SM_1000_NS12placeholders2_8E)
_ZN40_INTERNAL_046ee3e3_4_k_cu_b2dff2ba_429966thrust24THRUST_300001_SM_1000_NS12placeholders2_8E:
	.zero		1
	.type		_ZN40_INTERNAL_046ee3e3_4_k_cu_b2dff2ba_429964cuda3std3__45__cpo5crendE,@object
	.size		_ZN40_INTERNAL_046ee3e3_4_k_cu_b2dff2ba_429964cuda3std3__45__cpo5crendE,(_ZN40_INTERNAL_046ee3e3_4_k_cu_b2dff2ba_429964cuda3std6ranges3__45__cpo4prevE - _ZN40_INTERNAL_046ee3e3_4_k_cu_b2dff2ba_429964cuda3std3__45__cpo5crendE)
_ZN40_INTERNAL_046ee3e3_4_k_cu_b2dff2ba_429964cuda3std3__45__cpo5crendE:
	.zero		1
	.type		_ZN40_INTERNAL_046ee3e3_4_k_cu_b2dff2ba_429964cuda3std6ranges3__45__cpo4prevE,@object
	.size		_ZN40_INTERNAL_046ee3e3_4_k_cu_b2dff2ba_429964cuda3std6ranges3__45__cpo4prevE,(_ZN40_INTERNAL_046ee3e3_4_k_cu_b2dff2ba_429964cuda3std6ranges3__45__cpo9iter_moveE - _ZN40_INTERNAL_046ee3e3_4_k_cu_b2dff2ba_429964cuda3std6ranges3__45__cpo4prevE)
_ZN40_INTERNAL_046ee3e3_4_k_cu_b2dff2ba_429964cuda3std6ranges3__45__cpo4prevE:
	.zero		1
	.type		_ZN40_INTERNAL_046ee3e3_4_k_cu_b2dff2ba_429964cuda3std6ranges3__45__cpo9iter_moveE,@object
	.size		_ZN40_INTERNAL_046ee3e3_4_k_cu_b2dff2ba_429964cuda3std6ranges3__45__cpo9iter_moveE,(_ZN40_INTERNAL_046ee3e3_4_k_cu_b2dff2ba_429966thrust24THRUST_300001_SM_1000_NS6system6detail10sequential3seqE - _ZN40_INTERNAL_046ee3e3_4_k_cu_b2dff2ba_429964cuda3std6ranges3__45__cpo9iter_moveE)
_ZN40_INTERNAL_046ee3e3_4_k_cu_b2dff2ba_429964cuda3std6ranges3__45__cpo9iter_moveE:
	.zero		1
	.type		_ZN40_INTERNAL_046ee3e3_4_k_cu_b2dff2ba_429966thrust24THRUST_300001_SM_1000_NS6system6detail10sequential3seqE,@object
	.size		_ZN40_INTERNAL_046ee3e3_4_k_cu_b2dff2ba_429966thrust24THRUST_300001_SM_1000_NS6system6detail10sequential3seqE,(.L_31 - _ZN40_INTERNAL_046ee3e3_4_k_cu_b2dff2ba_429966thrust24THRUST_300001_SM_1000_NS6system6detail10sequential3seqE)
_ZN40_INTERNAL_046ee3e3_4_k_cu_b2dff2ba_429966thrust24THRUST_300001_SM_1000_NS6system6detail10sequential3seqE:
	.zero		1
.L_31:


//--------------------- .nv.shared._Z9MergeSort11KernelArrayIiES0_i --------------------------
	.section	.nv.shared._Z9MergeSort11KernelArrayIiES0_i,"aw",@nobits
	.sectionflags	@""
	.align	16
	.zero		1024


//--------------------- .nv.constant0._ZN3cub18CUB_300001_SM_10006detail11EmptyKernelIvEEvv --------------------------
	.section	.nv.constant0._ZN3cub18CUB_300001_SM_10006detail11EmptyKernelIvEEvv,"a",@progbits
	.sectionflags	@""
	.align	4
.nv.constant0._ZN3cub18CUB_300001_SM_10006detail11EmptyKernelIvEEvv:
	.zero		896


//--------------------- .nv.constant0._Z9MergeSort11KernelArrayIiES0_i --------------------------
	.section	.nv.constant0._Z9MergeSort11KernelArrayIiES0_i,"a",@progbits
	.sectionflags	@""
	.align	4
.nv.constant0._Z9MergeSort11KernelArrayIiES0_i:
	.zero		932


//--------------------- SYMBOLS --------------------------

	.type		.nv.reservedSmem.offset0,@object
	.size		.nv.reservedSmem.offset0,0x4
	.type		.nv.reservedSmem.cap,@object
	.size		.nv.reservedSmem.cap,0x4
